// auto-generated by cutlass_sweep.gemm — config: {"arch": "sm_90", "cluster_m": 1, "cluster_n": 2, "dtype": "tf32", "stages": 4, "tile_k": 128, "tile_m": 128, "tile_n": 128}
#include "cutlass/cutlass.h"
#include "cutlass/gemm/collective/collective_builder.hpp"
#include "cutlass/gemm/device/gemm_universal_adapter.h"
#include "cutlass/gemm/kernel/gemm_universal.hpp"
#include "cutlass/epilogue/collective/collective_builder.hpp"

using ElemA = cutlass::tfloat32_t;
using ElemB = cutlass::tfloat32_t;
using ElemCD = cutlass::tfloat32_t;
using Acc  = float;
using TileShape    = cute::Shape<cute::_128, cute::_128, cute::_128>;
using ClusterShape = cute::Shape<cute::_1, cute::_2, cute::_1>;

using CollectiveEpilogue = typename cutlass::epilogue::collective::CollectiveBuilder<
    cutlass::arch::Sm90, cutlass::arch::OpClassTensorOp,
    TileShape, ClusterShape,
    cutlass::epilogue::collective::EpilogueTileAuto,
    Acc, Acc,
    ElemCD, cutlass::layout::RowMajor, 128 / cutlass::sizeof_bits<ElemCD>::value,
    ElemCD, cutlass::layout::RowMajor, 128 / cutlass::sizeof_bits<ElemCD>::value,
    cutlass::epilogue::collective::EpilogueScheduleAuto
  >::CollectiveOp;

using CollectiveMainloop = typename cutlass::gemm::collective::CollectiveBuilder<
    cutlass::arch::Sm90, cutlass::arch::OpClassTensorOp,
    ElemA, cutlass::layout::RowMajor, 128 / cutlass::sizeof_bits<ElemA>::value,
    ElemB, cutlass::layout::ColumnMajor, 128 / cutlass::sizeof_bits<ElemB>::value,
    Acc,
    TileShape, ClusterShape,
    cutlass::gemm::collective::StageCount<4>,
    cutlass::gemm::collective::KernelScheduleAuto
  >::CollectiveOp;

using GemmKernel = cutlass::gemm::kernel::GemmUniversal<
    cute::Shape<int,int,int,int>,
    CollectiveMainloop,
    CollectiveEpilogue
>;
using Gemm = cutlass::gemm::device::GemmUniversalAdapter<GemmKernel>;

// Force the device kernel symbol into the cubin without needing a host main.
auto* _anchor = &cutlass::device_kernel<GemmKernel>;


// ===== COMPILED SASS (sm_90a) =====

	.target	sm_90a

	.elftype	@"ET_EXEC"


//--------------------- .note.nv.tkinfo           --------------------------
	.section	.note.nv.tkinfo,"",@"SHT_NOTE"
	.sectionflags	@"SHF_NOTE_NV_TKINFO"
	.tkinfo
        /*0018*/ 	.word	0x00000002
        /*0030*/ 	.string	""
        /*0030*/ 	.string	"ptxas"
        /*0030*/ 	.string	"Cuda compilation tools, release 13.0, V13.0.88"
        /*0030*/ 	.string	"Build cuda_13.0.r13.0/compiler.36424714_0"
        /*0030*/ 	.string	"-arch sm_90a -m 64 "



//--------------------- .note.nv.cuinfo           --------------------------
	.section	.note.nv.cuinfo,"",@"SHT_NOTE"
	.sectionflags	@"SHF_NOTE_NV_CUINFO"
        /*0018*/ 	.short	0x0002
        /*001a*/ 	.short	0x005a
        /*001c*/ 	.short	0x0082
	.zero		2


//--------------------- .nv.info                  --------------------------
	.section	.nv.info,"",@"SHT_CUDA_INFO"
	.align	4


	//----- nvinfo : EIATTR_REGCOUNT
	.align		4
        /*0000*/ 	.byte	0x04, 0x2f
        /*0002*/ 	.short	(.L_15 - .L_14)
	.align		4
.L_14:
        /*0004*/ 	.word	index@(_ZN7cutlass13device_kernelINS_4gemm6kernel13GemmUniversalIN4cute5tupleIJiiiiEEENS1_10collective13CollectiveMmaINS1_34MainloopSm90TmaGmmaWarpSpecializedILi4ENS5_IJNS4_1CILi1EEENSA_ILi2EEESB_EEENS1_35KernelTmaWarpSpecializedCooperativeEEENS5_IJNSA_ILi128EEESG_SG_EEENS_10tfloat32_tENS5_IJlSB_lEEESI_SJ_NS4_8TiledMMAINS4_8MMA_AtomIJNS4_4SM904GMMA30MMA_64x128x8_F32TF32TF32_SS_TNILNSN_7ScaleInE1ELSP_1EEEEEENS4_6LayoutINS5_IJSC_SB_SB_EEENS5_IJSB_NSA_ILi0EEESU_EEEEENS5_IJNS4_10UnderscoreESX_SX_EEEEENS4_23SM90_TMA_LOAD_MULTICASTENS4_14ComposedLayoutINS4_7SwizzleILi3ELi4ELi3EEENS4_18smem_ptr_flag_bitsILi32EEENSS_INS5_IJNSA_ILi8EEENSA_ILi32EEEEEENS5_IJS17_SB_EEEEEEEvNS4_8identityENS4_13SM90_TMA_LOADES1B_vS1C_EENS_8epilogue10collective6detail29Sm90TmaWarpSpecializedAdapterINS1G_15DefaultEpilogueISI_SJ_SJ_NS1F_6thread17LinearCombinationISI_Li1EffLNS1K_9ScaleType4KindE0ELNS_15FloatRoundStyleE2ESI_EENS1_15EpilogueDefaultEEEEEvvEEEEvNT_6ParamsE)
        /*0008*/ 	.word	0x000000a8


	//----- nvinfo : EIATTR_FRAME_SIZE
	.align		4
.L_15:
        /*000c*/ 	.byte	0x04, 0x11
        /*000e*/ 	.short	(.L_17 - .L_16)
	.align		4
.L_16:
        /*0010*/ 	.word	index@(_ZN7cutlass13device_kernelINS_4gemm6kernel13GemmUniversalIN4cute5tupleIJiiiiEEENS1_10collective13CollectiveMmaINS1_34MainloopSm90TmaGmmaWarpSpecializedILi4ENS5_IJNS4_1CILi1EEENSA_ILi2EEESB_EEENS1_35KernelTmaWarpSpecializedCooperativeEEENS5_IJNSA_ILi128EEESG_SG_EEENS_10tfloat32_tENS5_IJlSB_lEEESI_SJ_NS4_8TiledMMAINS4_8MMA_AtomIJNS4_4SM904GMMA30MMA_64x128x8_F32TF32TF32_SS_TNILNSN_7ScaleInE1ELSP_1EEEEEENS4_6LayoutINS5_IJSC_SB_SB_EEENS5_IJSB_NSA_ILi0EEESU_EEEEENS5_IJNS4_10UnderscoreESX_SX_EEEEENS4_23SM90_TMA_LOAD_MULTICASTENS4_14ComposedLayoutINS4_7SwizzleILi3ELi4ELi3EEENS4_18smem_ptr_flag_bitsILi32EEENSS_INS5_IJNSA_ILi8EEENSA_ILi32EEEEEENS5_IJS17_SB_EEEEEEEvNS4_8identityENS4_13SM90_TMA_LOADES1B_vS1C_EENS_8epilogue10collective6detail29Sm90TmaWarpSpecializedAdapterINS1G_15DefaultEpilogueISI_SJ_SJ_NS1F_6thread17LinearCombinationISI_Li1EffLNS1K_9ScaleType4KindE0ELNS_15FloatRoundStyleE2ESI_EENS1_15EpilogueDefaultEEEEEvvEEEEvNT_6ParamsE)
        /*0014*/ 	.word	0x00000000


	//----- nvinfo : EIATTR_MIN_STACK_SIZE
	.align		4
.L_17:
        /*0018*/ 	.byte	0x04, 0x12
        /*001a*/ 	.short	(.L_19 - .L_18)
	.align		4
.L_18:
        /*001c*/ 	.word	index@(_ZN7cutlass13device_kernelINS_4gemm6kernel13GemmUniversalIN4cute5tupleIJiiiiEEENS1_10collective13CollectiveMmaINS1_34MainloopSm90TmaGmmaWarpSpecializedILi4ENS5_IJNS4_1CILi1EEENSA_ILi2EEESB_EEENS1_35KernelTmaWarpSpecializedCooperativeEEENS5_IJNSA_ILi128EEESG_SG_EEENS_10tfloat32_tENS5_IJlSB_lEEESI_SJ_NS4_8TiledMMAINS4_8MMA_AtomIJNS4_4SM904GMMA30MMA_64x128x8_F32TF32TF32_SS_TNILNSN_7ScaleInE1ELSP_1EEEEEENS4_6LayoutINS5_IJSC_SB_SB_EEENS5_IJSB_NSA_ILi0EEESU_EEEEENS5_IJNS4_10UnderscoreESX_SX_EEEEENS4_23SM90_TMA_LOAD_MULTICASTENS4_14ComposedLayoutINS4_7SwizzleILi3ELi4ELi3EEENS4_18smem_ptr_flag_bitsILi32EEENSS_INS5_IJNSA_ILi8EEENSA_ILi32EEEEEENS5_IJS17_SB_EEEEEEEvNS4_8identityENS4_13SM90_TMA_LOADES1B_vS1C_EENS_8epilogue10collective6detail29Sm90TmaWarpSpecializedAdapterINS1G_15DefaultEpilogueISI_SJ_SJ_NS1F_6thread17LinearCombinationISI_Li1EffLNS1K_9ScaleType4KindE0ELNS_15FloatRoundStyleE2ESI_EENS1_15EpilogueDefaultEEEEEvvEEEEvNT_6ParamsE)
        /*0020*/ 	.word	0x00000000
.L_19:


//--------------------- .nv.compat                --------------------------
	.section	.nv.compat,"",@"SHT_CUDA_COMPAT_INFO"
	.align	4
        /*0000*/ 	.byte	0x02, 0x09, 0x01, 0x00, 0x02, 0x02, 0x04, 0x00, 0x02, 0x05, 0x05, 0x00, 0x03, 0x07, 0x01, 0x01
        /*0010*/ 	.byte	0x02, 0x03, 0x01, 0x00, 0x02, 0x06, 0x01, 0x00, 0x04, 0x0b, 0x08, 0x00, 0x00, 0x00, 0x00, 0x00
        /*0020*/ 	.byte	0x00, 0x00, 0x00, 0x00


//--------------------- .nv.info._ZN7cutlass13device_kernelINS_4gemm6kernel13GemmUniversalIN4cute5tupleIJiiiiEEENS1_10collective13CollectiveMmaINS1_34MainloopSm90TmaGmmaWarpSpecializedILi4ENS5_IJNS4_1CILi1EEENSA_ILi2EEESB_EEENS1_35KernelTmaWarpSpecializedCooperativeEEENS5_IJNSA_ILi128EEESG_SG_EEENS_10tfloat32_tENS5_IJlSB_lEEESI_SJ_NS4_8TiledMMAINS4_8MMA_AtomIJNS4_4SM904GMMA30MMA_64x128x8_F32TF32TF32_SS_TNILNSN_7ScaleInE1ELSP_1EEEEEENS4_6LayoutINS5_IJSC_SB_SB_EEENS5_IJSB_NSA_ILi0EEESU_EEEEENS5_IJNS4_10UnderscoreESX_SX_EEEEENS4_23SM90_TMA_LOAD_MULTICASTENS4_14ComposedLayoutINS4_7SwizzleILi3ELi4ELi3EEENS4_18smem_ptr_flag_bitsILi32EEENSS_INS5_IJNSA_ILi8EEENSA_ILi32EEEEEENS5_IJS17_SB_EEEEEEEvNS4_8identityENS4_13SM90_TMA_LOADES1B_vS1C_EENS_8epilogue10collective6detail29Sm90TmaWarpSpecializedAdapterINS1G_15DefaultEpilogueISI_SJ_SJ_NS1F_6thread17LinearCombinationISI_Li1EffLNS1K_9ScaleType4KindE0ELNS_15FloatRoundStyleE2ESI_EENS1_15EpilogueDefaultEEEEEvvEEEEvNT_6ParamsE --------------------------
	.section	.nv.info._ZN7cutlass13device_kernelINS_4gemm6kernel13GemmUniversalIN4cute5tupleIJiiiiEEENS1_10collective13CollectiveMmaINS1_34MainloopSm90TmaGmmaWarpSpecializedILi4ENS5_IJNS4_1CILi1EEENSA_ILi2EEESB_EEENS1_35KernelTmaWarpSpecializedCooperativeEEENS5_IJNSA_ILi128EEESG_SG_EEENS_10tfloat32_tENS5_IJlSB_lEEESI_SJ_NS4_8TiledMMAINS4_8MMA_AtomIJNS4_4SM904GMMA30MMA_64x128x8_F32TF32TF32_SS_TNILNSN_7ScaleInE1ELSP_1EEEEEENS4_6LayoutINS5_IJSC_SB_SB_EEENS5_IJSB_NSA_ILi0EEESU_EEEEENS5_IJNS4_10UnderscoreESX_SX_EEEEENS4_23SM90_TMA_LOAD_MULTICASTENS4_14ComposedLayoutINS4_7SwizzleILi3ELi4ELi3EEENS4_18smem_ptr_flag_bitsILi32EEENSS_INS5_IJNSA_ILi8EEENSA_ILi32EEEEEENS5_IJS17_SB_EEEEEEEvNS4_8identityENS4_13SM90_TMA_LOADES1B_vS1C_EENS_8epilogue10collective6detail29Sm90TmaWarpSpecializedAdapterINS1G_15DefaultEpilogueISI_SJ_SJ_NS1F_6thread17LinearCombinationISI_Li1EffLNS1K_9ScaleType4KindE0ELNS_15FloatRoundStyleE2ESI_EENS1_15EpilogueDefaultEEEEEvvEEEEvNT_6ParamsE,"",@"SHT_CUDA_INFO"
	.sectionflags	@""
	.align	4


	//----- nvinfo : EIATTR_CUDA_API_VERSION
	.align		4
        /*0000*/ 	.byte	0x04, 0x37
        /*0002*/ 	.short	(.L_21 - .L_20)
.L_20:
        /*0004*/ 	.word	0x00000082


	//----- nvinfo : EIATTR_KPARAM_INFO
	.align		4
.L_21:
        /*0008*/ 	.byte	0x04, 0x17
        /*000a*/ 	.short	(.L_23 - .L_22)
.L_22:
        /*000c*/ 	.word	0x00000000
        /*0010*/ 	.short	0x0000
        /*0012*/ 	.short	0x0070
        /*0014*/ 	.byte	0x00, 0xf0, 0x01, 0x10


	//----- nvinfo : EIATTR_SPARSE_MMA_MASK
	.align		4
.L_23:
        /*0018*/ 	.byte	0x03, 0x50
        /*001a*/ 	.short	0x0000


	//----- nvinfo : EIATTR_MAXREG_COUNT
	.align		4
        /*001c*/ 	.byte	0x03, 0x1b
        /*001e*/ 	.short	0x00a8


	//----- nvinfo : EIATTR_NUM_BARRIERS
	.align		4
        /*0020*/ 	.byte	0x02, 0x4c
        /*0022*/ 	.byte	0x01
	.zero		1


	//----- nvinfo : EIATTR_EXTERNS
	.align		4
        /*0024*/ 	.byte	0x04, 0x0f
        /*0026*/ 	.short	(.L_25 - .L_24)


	//   ....[0]....
	.align		4
.L_24:
        /*0028*/ 	.word	index@(__assertfail)


	//----- nvinfo : EIATTR_MERCURY_ISA_VERSION
	.align		4
.L_25:
        /*002c*/ 	.byte	0x03, 0x5f
        /*002e*/ 	.short	0x0101


	//----- nvinfo : EIATTR_INT_WARP_WIDE_INSTR_OFFSETS
	.align		4
        /*0030*/ 	.byte	0x04, 0x31
        /*0032*/ 	.short	(.L_27 - .L_26)


	//   ....[0]....
.L_26:
        /*0034*/ 	.word	0x00000430


	//   ....[1]....
        /*0038*/ 	.word	0x00000450


	//   ....[2]....
        /*003c*/ 	.word	0x00000620


	//   ....[3]....
        /*0040*/ 	.word	0x00002900


	//----- nvinfo : EIATTR_COOP_GROUP_MASK_REGIDS
	.align		4
.L_27:
        /*0044*/ 	.byte	0x04, 0x29
        /*0046*/ 	.short	(.L_29 - .L_28)


	//   ....[0]....
.L_28:
        /*0048*/ 	.word	0xffffffff


	//   ....[1]....
        /*004c*/ 	.word	0xffffffff


	//   ....[2]....
        /*0050*/ 	.word	0xffffffff


	//   ....[3]....
        /*0054*/ 	.word	0xffffffff


	//   ....[4]....
        /*0058*/ 	.word	0xffffffff


	//   ....[5]....
        /*005c*/ 	.word	0xffffffff


	//----- nvinfo : EIATTR_COOP_GROUP_INSTR_OFFSETS
	.align		4
.L_29:
        /*0060*/ 	.byte	0x04, 0x28
        /*0062*/ 	.short	(.L_31 - .L_30)


	//   ....[0]....
.L_30:
        /*0064*/ 	.word	0x00000060


	//   ....[1]....
        /*0068*/ 	.word	0x00000070


	//   ....[2]....
        /*006c*/ 	.word	0x00000130


	//   ....[3]....
        /*0070*/ 	.word	0x000002d0


	//   ....[4]....
        /*0074*/ 	.word	0x00000790


	//   ....[5]....
        /*0078*/ 	.word	0x00001410


	//----- nvinfo : EIATTR_REG_RECONFIG
	.align		4
.L_31:
        /*007c*/ 	.byte	0x01, 0x54
	.zero		2


	//----- nvinfo : EIATTR_SYSCALL_OFFSETS
	.align		4
        /*0080*/ 	.byte	0x04, 0x46
        /*0082*/ 	.short	(.L_33 - .L_32)


	//   ....[0]....
.L_32:
        /*0084*/ 	.word	0x00001600


	//----- nvinfo : EIATTR_MBARRIER_INSTR_OFFSETS
	.align		4
.L_33:
        /*0088*/ 	.byte	0x04, 0x39
        /*008a*/ 	.short	(.L_35 - .L_34)


	//   ....[0]....
.L_34:
        /*008c*/ 	.word	0x00000230
        /*0090*/ 	.word	0x000000ff
        /*0094*/ 	.word	0x00000000
        /*0098*/ 	.short	0x0100
        /*009a*/ 	.byte	0x08
	.zero		1


	//   ....[1]....
        /*009c*/ 	.word	0x00000240
        /*00a0*/ 	.word	0x000000ff
        /*00a4*/ 	.word	0x00000020
        /*00a8*/ 	.short	0x0100
        /*00aa*/ 	.byte	0x08
	.zero		1


	//   ....[2]....
        /*00ac*/ 	.word	0x00000250
        /*00b0*/ 	.word	0x000000ff
        /*00b4*/ 	.word	0x00000008
        /*00b8*/ 	.short	0x0100
        /*00ba*/ 	.byte	0x08
	.zero		1


	//   ....[3]....
        /*00bc*/ 	.word	0x00000260
        /*00c0*/ 	.word	0x000000ff
        /*00c4*/ 	.word	0x00000028
        /*00c8*/ 	.short	0x0100
        /*00ca*/ 	.byte	0x08
	.zero		1


	//   ....[4]....
        /*00cc*/ 	.word	0x00000270
        /*00d0*/ 	.word	0x000000ff
        /*00d4*/ 	.word	0x00000010
        /*00d8*/ 	.short	0x0100
        /*00da*/ 	.byte	0x08
	.zero		1


	//   ....[5]....
        /*00dc*/ 	.word	0x00000280
        /*00e0*/ 	.word	0x000000ff
        /*00e4*/ 	.word	0x00000030
        /*00e8*/ 	.short	0x0100
        /*00ea*/ 	.byte	0x08
	.zero		1


	//   ....[6]....
        /*00ec*/ 	.word	0x00000290
        /*00f0*/ 	.word	0x000000ff
        /*00f4*/ 	.word	0x00000018
        /*00f8*/ 	.short	0x0100
        /*00fa*/ 	.byte	0x08
	.zero		1


	//   ....[7]....
        /*00fc*/ 	.word	0x000002a0
        /*0100*/ 	.word	0x000000ff
        /*0104*/ 	.word	0x00000038
        /*0108*/ 	.short	0x0100
        /*010a*/ 	.byte	0x08
	.zero		1


	//   ....[8]....
        /*010c*/ 	.word	0x000006c0
        /*0110*/ 	.word	0x000000ff
        /*0114*/ 	.word	0x00000050
        /*0118*/ 	.short	0x0100
        /*011a*/ 	.byte	0x06
	.zero		1


	//   ....[9]....
        /*011c*/ 	.word	0x00000740
        /*0120*/ 	.word	0x000000ff
        /*0124*/ 	.word	0x00000058
        /*0128*/ 	.short	0x0100
        /*012a*/ 	.byte	0x06
	.zero		1


	//   ....[10]....
        /*012c*/ 	.word	0x000016c0
        /*0130*/ 	.word	0x00000003
        /*0134*/ 	.word	0x00000000
        /*0138*/ 	.short	0x010a
        /*013a*/ 	.byte	0x3f
	.zero		1


	//   ....[11]....
        /*013c*/ 	.word	0x00001720
        /*0140*/ 	.word	0x00000003
        /*0144*/ 	.word	0x00000000
        /*0148*/ 	.short	0x010a
        /*014a*/ 	.byte	0x3f
	.zero		1


	//   ....[12]....
        /*014c*/ 	.word	0x00001fd0
        /*0150*/ 	.word	0x00000005
        /*0154*/ 	.word	0x00000000
        /*0158*/ 	.short	0x010a
        /*015a*/ 	.byte	0x3f
	.zero		1


	//   ....[13]....
        /*015c*/ 	.word	0x00002010
        /*0160*/ 	.word	0x00000005
        /*0164*/ 	.word	0x00000000
        /*0168*/ 	.short	0x010a
        /*016a*/ 	.byte	0x3f
	.zero		1


	//   ....[14]....
        /*016c*/ 	.word	0x000027b0
        /*0170*/ 	.word	0x00000004
        /*0174*/ 	.word	0x00000000
        /*0178*/ 	.short	0x0101
        /*017a*/ 	.byte	0x3f
	.zero		1


	//   ....[15]....
        /*017c*/ 	.word	0x00002970
        /*0180*/ 	.word	0x00000000
        /*0184*/ 	.word	0x00000000
        /*0188*/ 	.short	0x0101
        /*018a*/ 	.byte	0x3f
	.zero		1


	//   ....[16]....
        /*018c*/ 	.word	0x000079f0
        /*0190*/ 	.word	0x00000014
        /*0194*/ 	.word	0x00000020
        /*0198*/ 	.short	0x010a
        /*019a*/ 	.byte	0x3f
	.zero		1


	//   ....[17]....
        /*019c*/ 	.word	0x00007fd0
        /*01a0*/ 	.word	0x00000006
        /*01a4*/ 	.word	0x00000058
        /*01a8*/ 	.short	0x0101
        /*01aa*/ 	.byte	0x3f
	.zero		1


	//   ....[18]....
        /*01ac*/ 	.word	0x000086f0
        /*01b0*/ 	.word	0x00000007
        /*01b4*/ 	.word	0x00000000
        /*01b8*/ 	.short	0x010a
        /*01ba*/ 	.byte	0x3f
	.zero		1


	//   ....[19]....
        /*01bc*/ 	.word	0x00008770
        /*01c0*/ 	.word	0x00000006
        /*01c4*/ 	.word	0x00000000
        /*01c8*/ 	.short	0x010a
        /*01ca*/ 	.byte	0x3f
	.zero		1


	//   ....[20]....
        /*01cc*/ 	.word	0x00008800
        /*01d0*/ 	.word	0x00000007
        /*01d4*/ 	.word	0x00000000
        /*01d8*/ 	.short	0x010a
        /*01da*/ 	.byte	0x3f
	.zero		1


	//   ....[21]....
        /*01dc*/ 	.word	0x00008890
        /*01e0*/ 	.word	0x00000005
        /*01e4*/ 	.word	0x00000000
        /*01e8*/ 	.short	0x010a
        /*01ea*/ 	.byte	0x3f
	.zero		1


	//   ....[22]....
        /*01ec*/ 	.word	0x000088f0
        /*01f0*/ 	.word	0x00000003
        /*01f4*/ 	.word	0x00000000
        /*01f8*/ 	.short	0x010a
        /*01fa*/ 	.byte	0x3f
	.zero		1


	//   ....[23]....
        /*01fc*/ 	.word	0x00008940
        /*0200*/ 	.word	0x00000005
        /*0204*/ 	.word	0x00000000
        /*0208*/ 	.short	0x010a
        /*020a*/ 	.byte	0x3f
	.zero		1


	//   ....[24]....
        /*020c*/ 	.word	0x00008a10
        /*0210*/ 	.word	0x00000014
        /*0214*/ 	.word	0x00000020
        /*0218*/ 	.short	0x010a
        /*021a*/ 	.byte	0x3f
	.zero		1


	//   ....[25]....
        /*021c*/ 	.word	0x00008ae0
        /*0220*/ 	.word	0x00000007
        /*0224*/ 	.word	0x00000000
        /*0228*/ 	.short	0x010a
        /*022a*/ 	.byte	0x3f
	.zero		1


	//   ....[26]....
        /*022c*/ 	.word	0x00008b30
        /*0230*/ 	.word	0x00000006
        /*0234*/ 	.word	0x00000000
        /*0238*/ 	.short	0x010a
        /*023a*/ 	.byte	0x3f
	.zero		1


	//   ....[27]....
        /*023c*/ 	.word	0x00008b80
        /*0240*/ 	.word	0x00000007
        /*0244*/ 	.word	0x00000000
        /*0248*/ 	.short	0x010a
        /*024a*/ 	.byte	0x3f
	.zero		1


	//----- nvinfo : EIATTR_NUM_MBARRIERS
	.align		4
.L_35:
        /*024c*/ 	.byte	0x03, 0x38
        /*024e*/ 	.short	0x000a


	//----- nvinfo : EIATTR_EXIT_INSTR_OFFSETS
	.align		4
        /*0250*/ 	.byte	0x04, 0x1c
        /*0252*/ 	.short	(.L_37 - .L_36)


	//   ....[0]....
.L_36:
        /*0254*/ 	.word	0x00000960


	//   ....[1]....
        /*0258*/ 	.word	0x00001170


	//   ....[2]....
        /*025c*/ 	.word	0x00007180


	//   ....[3]....
        /*0260*/ 	.word	0x000076e0


	//   ....[4]....
        /*0264*/ 	.word	0x000088e0


	//----- nvinfo : EIATTR_MAX_THREADS
	.align		4
.L_37:
        /*0268*/ 	.byte	0x04, 0x05
        /*026a*/ 	.short	(.L_39 - .L_38)
.L_38:
        /*026c*/ 	.word	0x00000180
        /*0270*/ 	.word	0x00000001
        /*0274*/ 	.word	0x00000001


	//----- nvinfo : EIATTR_CRS_STACK_SIZE
	.align		4
.L_39:
        /*0278*/ 	.byte	0x04, 0x1e
        /*027a*/ 	.short	(.L_41 - .L_40)
.L_40:
        /*027c*/ 	.word	0x00000000


	//----- nvinfo : EIATTR_CBANK_PARAM_SIZE
	.align		4
.L_41:
        /*0280*/ 	.byte	0x03, 0x19
        /*0282*/ 	.short	0x0470


	//----- nvinfo : EIATTR_PARAM_CBANK
	.align		4
        /*0284*/ 	.byte	0x04, 0x0a
        /*0286*/ 	.short	(.L_43 - .L_42)
	.align		4
.L_42:
        /*0288*/ 	.word	index@(.nv.constant0._ZN7cutlass13device_kernelINS_4gemm6kernel13GemmUniversalIN4cute5tupleIJiiiiEEENS1_10collective13CollectiveMmaINS1_34MainloopSm90TmaGmmaWarpSpecializedILi4ENS5_IJNS4_1CILi1EEENSA_ILi2EEESB_EEENS1_35KernelTmaWarpSpecializedCooperativeEEENS5_IJNSA_ILi128EEESG_SG_EEENS_10tfloat32_tENS5_IJlSB_lEEESI_SJ_NS4_8TiledMMAINS4_8MMA_AtomIJNS4_4SM904GMMA30MMA_64x128x8_F32TF32TF32_SS_TNILNSN_7ScaleInE1ELSP_1EEEEEENS4_6LayoutINS5_IJSC_SB_SB_EEENS5_IJSB_NSA_ILi0EEESU_EEEEENS5_IJNS4_10UnderscoreESX_SX_EEEEENS4_23SM90_TMA_LOAD_MULTICASTENS4_14ComposedLayoutINS4_7SwizzleILi3ELi4ELi3EEENS4_18smem_ptr_flag_bitsILi32EEENSS_INS5_IJNSA_ILi8EEENSA_ILi32EEEEEENS5_IJS17_SB_EEEEEEEvNS4_8identityENS4_13SM90_TMA_LOADES1B_vS1C_EENS_8epilogue10collective6detail29Sm90TmaWarpSpecializedAdapterINS1G_15DefaultEpilogueISI_SJ_SJ_NS1F_6thread17LinearCombinationISI_Li1EffLNS1K_9ScaleType4KindE0ELNS_15FloatRoundStyleE2ESI_EENS1_15EpilogueDefaultEEEEEvvEEEEvNT_6ParamsE)
        /*028c*/ 	.short	0x0210
        /*028e*/ 	.short	0x0470


	//----- nvinfo : EIATTR_SW_WAR
	.align		4
.L_43:
        /*0290*/ 	.byte	0x04, 0x36
        /*0292*/ 	.short	(.L_45 - .L_44)
.L_44:
        /*0294*/ 	.word	0x00000008
.L_45:


//--------------------- .nv.callgraph             --------------------------
	.section	.nv.callgraph,"",@"SHT_CUDA_CALLGRAPH"
	.align	4
	.sectionentsize	8
	.align		4
        /*0000*/ 	.word	0x00000000
	.align		4
        /*0004*/ 	.word	0xffffffff
	.align		4
        /*0008*/ 	.word	index@(_ZN7cutlass13device_kernelINS_4gemm6kernel13GemmUniversalIN4cute5tupleIJiiiiEEENS1_10collective13CollectiveMmaINS1_34MainloopSm90TmaGmmaWarpSpecializedILi4ENS5_IJNS4_1CILi1EEENSA_ILi2EEESB_EEENS1_35KernelTmaWarpSpecializedCooperativeEEENS5_IJNSA_ILi128EEESG_SG_EEENS_10tfloat32_tENS5_IJlSB_lEEESI_SJ_NS4_8TiledMMAINS4_8MMA_AtomIJNS4_4SM904GMMA30MMA_64x128x8_F32TF32TF32_SS_TNILNSN_7ScaleInE1ELSP_1EEEEEENS4_6LayoutINS5_IJSC_SB_SB_EEENS5_IJSB_NSA_ILi0EEESU_EEEEENS5_IJNS4_10UnderscoreESX_SX_EEEEENS4_23SM90_TMA_LOAD_MULTICASTENS4_14ComposedLayoutINS4_7SwizzleILi3ELi4ELi3EEENS4_18smem_ptr_flag_bitsILi32EEENSS_INS5_IJNSA_ILi8EEENSA_ILi32EEEEEENS5_IJS17_SB_EEEEEEEvNS4_8identityENS4_13SM90_TMA_LOADES1B_vS1C_EENS_8epilogue10collective6detail29Sm90TmaWarpSpecializedAdapterINS1G_15DefaultEpilogueISI_SJ_SJ_NS1F_6thread17LinearCombinationISI_Li1EffLNS1K_9ScaleType4KindE0ELNS_15FloatRoundStyleE2ESI_EENS1_15EpilogueDefaultEEEEEvvEEEEvNT_6ParamsE)
	.align		4
        /*000c*/ 	.word	index@(__assertfail)
	.align		4
        /*0010*/ 	.word	0x00000000
	.align		4
        /*0014*/ 	.word	0xfffffffe
	.align		4
        /*0018*/ 	.word	0x00000000
	.align		4
        /*001c*/ 	.word	0xfffffffd
	.align		4
        /*0020*/ 	.word	0x00000000
	.align		4
        /*0024*/ 	.word	0xfffffffc


//--------------------- .nv.constant4             --------------------------
	.section	.nv.constant4,"a",@progbits
	.align	8
	.align		8
.nv.constant4:
        /*0000*/ 	.dword	__assertfail
	.align		8
        /*0008*/ 	.dword	__unnamed_1
	.align		8
        /*0010*/ 	.dword	_ZN39_INTERNAL_efbe3706_4_k_cu_fcbfee4b_59504cuda3std3__45__cpo5beginE
	.align		8
        /*0018*/ 	.dword	_ZN39_INTERNAL_efbe3706_4_k_cu_fcbfee4b_59504cuda3std3__45__cpo3endE
	.align		8
        /*0020*/ 	.dword	_ZN39_INTERNAL_efbe3706_4_k_cu_fcbfee4b_59504cuda3std3__45__cpo6cbeginE
	.align		8
        /*0028*/ 	.dword	_ZN39_INTERNAL_efbe3706_4_k_cu_fcbfee4b_59504cuda3std3__45__cpo4cendE
	.align		8
        /*0030*/ 	.dword	_ZN39_INTERNAL_efbe3706_4_k_cu_fcbfee4b_59504cuda3std3__441_GLOBAL__N__efbe3706_4_k_cu_fcbfee4b_59506ignoreE
	.align		8
        /*0038*/ 	.dword	_ZN39_INTERNAL_efbe3706_4_k_cu_fcbfee4b_59504cuda3std3__419piecewise_constructE
	.align		8
        /*0040*/ 	.dword	_ZN39_INTERNAL_efbe3706_4_k_cu_fcbfee4b_59504cuda3std3__48in_placeE
	.align		8
        /*0048*/ 	.dword	_ZN39_INTERNAL_efbe3706_4_k_cu_fcbfee4b_59504cuda3std6ranges3__45__cpo4swapE
	.align		8
        /*0050*/ 	.dword	_ZN39_INTERNAL_efbe3706_4_k_cu_fcbfee4b_59504cuda3std6ranges3__45__cpo9iter_moveE
	.align		8
        /*0058*/ 	.dword	_ZN39_INTERNAL_efbe3706_4_k_cu_fcbfee4b_59504cute7productE
	.align		8
        /*0060*/ 	.dword	_ZN39_INTERNAL_efbe3706_4_k_cu_fcbfee4b_59504cute1_E
	.align		8
        /*0068*/ 	.dword	$str$22
	.align		8
        /*0070*/ 	.dword	$str$23


//--------------------- .text._ZN7cutlass13device_kernelINS_4gemm6kernel13GemmUniversalIN4cute5tupleIJiiiiEEENS1_10collective13CollectiveMmaINS1_34MainloopSm90TmaGmmaWarpSpecializedILi4ENS5_IJNS4_1CILi1EEENSA_ILi2EEESB_EEENS1_35KernelTmaWarpSpecializedCooperativeEEENS5_IJNSA_ILi128EEESG_SG_EEENS_10tfloat32_tENS5_IJlSB_lEEESI_SJ_NS4_8TiledMMAINS4_8MMA_AtomIJNS4_4SM904GMMA30MMA_64x128x8_F32TF32TF32_SS_TNILNSN_7ScaleInE1ELSP_1EEEEEENS4_6LayoutINS5_IJSC_SB_SB_EEENS5_IJSB_NSA_ILi0EEESU_EEEEENS5_IJNS4_10UnderscoreESX_SX_EEEEENS4_23SM90_TMA_LOAD_MULTICASTENS4_14ComposedLayoutINS4_7SwizzleILi3ELi4ELi3EEENS4_18smem_ptr_flag_bitsILi32EEENSS_INS5_IJNSA_ILi8EEENSA_ILi32EEEEEENS5_IJS17_SB_EEEEEEEvNS4_8identityENS4_13SM90_TMA_LOADES1B_vS1C_EENS_8epilogue10collective6detail29Sm90TmaWarpSpecializedAdapterINS1G_15DefaultEpilogueISI_SJ_SJ_NS1F_6thread17LinearCombinationISI_Li1EffLNS1K_9ScaleType4KindE0ELNS_15FloatRoundStyleE2ESI_EENS1_15EpilogueDefaultEEEEEvvEEEEvNT_6ParamsE --------------------------
	.section	.text._ZN7cutlass13device_kernelINS_4gemm6kernel13GemmUniversalIN4cute5tupleIJiiiiEEENS1_10collective13CollectiveMmaINS1_34MainloopSm90TmaGmmaWarpSpecializedILi4ENS5_IJNS4_1CILi1EEENSA_ILi2EEESB_EEENS1_35KernelTmaWarpSpecializedCooperativeEEENS5_IJNSA_ILi128EEESG_SG_EEENS_10tfloat32_tENS5_IJlSB_lEEESI_SJ_NS4_8TiledMMAINS4_8MMA_AtomIJNS4_4SM904GMMA30MMA_64x128x8_F32TF32TF32_SS_TNILNSN_7ScaleInE1ELSP_1EEEEEENS4_6LayoutINS5_IJSC_SB_SB_EEENS5_IJSB_NSA_ILi0EEESU_EEEEENS5_IJNS4_10UnderscoreESX_SX_EEEEENS4_23SM90_TMA_LOAD_MULTICASTENS4_14ComposedLayoutINS4_7SwizzleILi3ELi4ELi3EEENS4_18smem_ptr_flag_bitsILi32EEENSS_INS5_IJNSA_ILi8EEENSA_ILi32EEEEEENS5_IJS17_SB_EEEEEEEvNS4_8identityENS4_13SM90_TMA_LOADES1B_vS1C_EENS_8epilogue10collective6detail29Sm90TmaWarpSpecializedAdapterINS1G_15DefaultEpilogueISI_SJ_SJ_NS1F_6thread17LinearCombinationISI_Li1EffLNS1K_9ScaleType4KindE0ELNS_15FloatRoundStyleE2ESI_EENS1_15EpilogueDefaultEEEEEvvEEEEvNT_6ParamsE,"ax",@progbits
	.align	128
.text._ZN7cutlass13device_kernelINS_4gemm6kernel13GemmUniversalIN4cute5tupleIJiiiiEEENS1_10collective13CollectiveMmaINS1_34MainloopSm90TmaGmmaWarpSpecializedILi4ENS5_IJNS4_1CILi1EEENSA_ILi2EEESB_EEENS1_35KernelTmaWarpSpecializedCooperativeEEENS5_IJNSA_ILi128EEESG_SG_EEENS_10tfloat32_tENS5_IJlSB_lEEESI_SJ_NS4_8TiledMMAINS4_8MMA_AtomIJNS4_4SM904GMMA30MMA_64x128x8_F32TF32TF32_SS_TNILNSN_7ScaleInE1ELSP_1EEEEEENS4_6LayoutINS5_IJSC_SB_SB_EEENS5_IJSB_NSA_ILi0EEESU_EEEEENS5_IJNS4_10UnderscoreESX_SX_EEEEENS4_23SM90_TMA_LOAD_MULTICASTENS4_14ComposedLayoutINS4_7SwizzleILi3ELi4ELi3EEENS4_18smem_ptr_flag_bitsILi32EEENSS_INS5_IJNSA_ILi8EEENSA_ILi32EEEEEENS5_IJS17_SB_EEEEEEEvNS4_8identityENS4_13SM90_TMA_LOADES1B_vS1C_EENS_8epilogue10collective6detail29Sm90TmaWarpSpecializedAdapterINS1G_15DefaultEpilogueISI_SJ_SJ_NS1F_6thread17LinearCombinationISI_Li1EffLNS1K_9ScaleType4KindE0ELNS_15FloatRoundStyleE2ESI_EENS1_15EpilogueDefaultEEEEEvvEEEEvNT_6ParamsE:
        .type           _ZN7cutlass13device_kernelINS_4gemm6kernel13GemmUniversalIN4cute5tupleIJiiiiEEENS1_10collective13CollectiveMmaINS1_34MainloopSm90TmaGmmaWarpSpecializedILi4ENS5_IJNS4_1CILi1EEENSA_ILi2EEESB_EEENS1_35KernelTmaWarpSpecializedCooperativeEEENS5_IJNSA_ILi128EEESG_SG_EEENS_10tfloat32_tENS5_IJlSB_lEEESI_SJ_NS4_8TiledMMAINS4_8MMA_AtomIJNS4_4SM904GMMA30MMA_64x128x8_F32TF32TF32_SS_TNILNSN_7ScaleInE1ELSP_1EEEEEENS4_6LayoutINS5_IJSC_SB_SB_EEENS5_IJSB_NSA_ILi0EEESU_EEEEENS5_IJNS4_10UnderscoreESX_SX_EEEEENS4_23SM90_TMA_LOAD_MULTICASTENS4_14ComposedLayoutINS4_7SwizzleILi3ELi4ELi3EEENS4_18smem_ptr_flag_bitsILi32EEENSS_INS5_IJNSA_ILi8EEENSA_ILi32EEEEEENS5_IJS17_SB_EEEEEEEvNS4_8identityENS4_13SM90_TMA_LOADES1B_vS1C_EENS_8epilogue10collective6detail29Sm90TmaWarpSpecializedAdapterINS1G_15DefaultEpilogueISI_SJ_SJ_NS1F_6thread17LinearCombinationISI_Li1EffLNS1K_9ScaleType4KindE0ELNS_15FloatRoundStyleE2ESI_EENS1_15EpilogueDefaultEEEEEvvEEEEvNT_6ParamsE,@function
        .size           _ZN7cutlass13device_kernelINS_4gemm6kernel13GemmUniversalIN4cute5tupleIJiiiiEEENS1_10collective13CollectiveMmaINS1_34MainloopSm90TmaGmmaWarpSpecializedILi4ENS5_IJNS4_1CILi1EEENSA_ILi2EEESB_EEENS1_35KernelTmaWarpSpecializedCooperativeEEENS5_IJNSA_ILi128EEESG_SG_EEENS_10tfloat32_tENS5_IJlSB_lEEESI_SJ_NS4_8TiledMMAINS4_8MMA_AtomIJNS4_4SM904GMMA30MMA_64x128x8_F32TF32TF32_SS_TNILNSN_7ScaleInE1ELSP_1EEEEEENS4_6LayoutINS5_IJSC_SB_SB_EEENS5_IJSB_NSA_ILi0EEESU_EEEEENS5_IJNS4_10UnderscoreESX_SX_EEEEENS4_23SM90_TMA_LOAD_MULTICASTENS4_14ComposedLayoutINS4_7SwizzleILi3ELi4ELi3EEENS4_18smem_ptr_flag_bitsILi32EEENSS_INS5_IJNSA_ILi8EEENSA_ILi32EEEEEENS5_IJS17_SB_EEEEEEEvNS4_8identityENS4_13SM90_TMA_LOADES1B_vS1C_EENS_8epilogue10collective6detail29Sm90TmaWarpSpecializedAdapterINS1G_15DefaultEpilogueISI_SJ_SJ_NS1F_6thread17LinearCombinationISI_Li1EffLNS1K_9ScaleType4KindE0ELNS_15FloatRoundStyleE2ESI_EENS1_15EpilogueDefaultEEEEEvvEEEEvNT_6ParamsE,(.L_x_197 - _ZN7cutlass13device_kernelINS_4gemm6kernel13GemmUniversalIN4cute5tupleIJiiiiEEENS1_10collective13CollectiveMmaINS1_34MainloopSm90TmaGmmaWarpSpecializedILi4ENS5_IJNS4_1CILi1EEENSA_ILi2EEESB_EEENS1_35KernelTmaWarpSpecializedCooperativeEEENS5_IJNSA_ILi128EEESG_SG_EEENS_10tfloat32_tENS5_IJlSB_lEEESI_SJ_NS4_8TiledMMAINS4_8MMA_AtomIJNS4_4SM904GMMA30MMA_64x128x8_F32TF32TF32_SS_TNILNSN_7ScaleInE1ELSP_1EEEEEENS4_6LayoutINS5_IJSC_SB_SB_EEENS5_IJSB_NSA_ILi0EEESU_EEEEENS5_IJNS4_10UnderscoreESX_SX_EEEEENS4_23SM90_TMA_LOAD_MULTICASTENS4_14ComposedLayoutINS4_7SwizzleILi3ELi4ELi3EEENS4_18smem_ptr_flag_bitsILi32EEENSS_INS5_IJNSA_ILi8EEENSA_ILi32EEEEEENS5_IJS17_SB_EEEEEEEvNS4_8identityENS4_13SM90_TMA_LOADES1B_vS1C_EENS_8epilogue10collective6detail29Sm90TmaWarpSpecializedAdapterINS1G_15DefaultEpilogueISI_SJ_SJ_NS1F_6thread17LinearCombinationISI_Li1EffLNS1K_9ScaleType4KindE0ELNS_15FloatRoundStyleE2ESI_EENS1_15EpilogueDefaultEEEEEvvEEEEvNT_6ParamsE)
        .other          _ZN7cutlass13device_kernelINS_4gemm6kernel13GemmUniversalIN4cute5tupleIJiiiiEEENS1_10collective13CollectiveMmaINS1_34MainloopSm90TmaGmmaWarpSpecializedILi4ENS5_IJNS4_1CILi1EEENSA_ILi2EEESB_EEENS1_35KernelTmaWarpSpecializedCooperativeEEENS5_IJNSA_ILi128EEESG_SG_EEENS_10tfloat32_tENS5_IJlSB_lEEESI_SJ_NS4_8TiledMMAINS4_8MMA_AtomIJNS4_4SM904GMMA30MMA_64x128x8_F32TF32TF32_SS_TNILNSN_7ScaleInE1ELSP_1EEEEEENS4_6LayoutINS5_IJSC_SB_SB_EEENS5_IJSB_NSA_ILi0EEESU_EEEEENS5_IJNS4_10UnderscoreESX_SX_EEEEENS4_23SM90_TMA_LOAD_MULTICASTENS4_14ComposedLayoutINS4_7SwizzleILi3ELi4ELi3EEENS4_18smem_ptr_flag_bitsILi32EEENSS_INS5_IJNSA_ILi8EEENSA_ILi32EEEEEENS5_IJS17_SB_EEEEEEEvNS4_8identityENS4_13SM90_TMA_LOADES1B_vS1C_EENS_8epilogue10collective6detail29Sm90TmaWarpSpecializedAdapterINS1G_15DefaultEpilogueISI_SJ_SJ_NS1F_6thread17LinearCombinationISI_Li1EffLNS1K_9ScaleType4KindE0ELNS_15FloatRoundStyleE2ESI_EENS1_15EpilogueDefaultEEEEEvvEEEEvNT_6ParamsE,@"STO_CUDA_ENTRY STV_DEFAULT"
_ZN7cutlass13device_kernelINS_4gemm6kernel13GemmUniversalIN4cute5tupleIJiiiiEEENS1_10collective13CollectiveMmaINS1_34MainloopSm90TmaGmmaWarpSpecializedILi4ENS5_IJNS4_1CILi1EEENSA_ILi2EEESB_EEENS1_35KernelTmaWarpSpecializedCooperativeEEENS5_IJNSA_ILi128EEESG_SG_EEENS_10tfloat32_tENS5_IJlSB_lEEESI_SJ_NS4_8TiledMMAINS4_8MMA_AtomIJNS4_4SM904GMMA30MMA_64x128x8_F32TF32TF32_SS_TNILNSN_7ScaleInE1ELSP_1EEEEEENS4_6LayoutINS5_IJSC_SB_SB_EEENS5_IJSB_NSA_ILi0EEESU_EEEEENS5_IJNS4_10UnderscoreESX_SX_EEEEENS4_23SM90_TMA_LOAD_MULTICASTENS4_14ComposedLayoutINS4_7SwizzleILi3ELi4ELi3EEENS4_18smem_ptr_flag_bitsILi32EEENSS_INS5_IJNSA_ILi8EEENSA_ILi32EEEEEENS5_IJS17_SB_EEEEEEEvNS4_8identityENS4_13SM90_TMA_LOADES1B_vS1C_EENS_8epilogue10collective6detail29Sm90TmaWarpSpecializedAdapterINS1G_15DefaultEpilogueISI_SJ_SJ_NS1F_6thread17LinearCombinationISI_Li1EffLNS1K_9ScaleType4KindE0ELNS_15FloatRoundStyleE2ESI_EENS1_15EpilogueDefaultEEEEEvvEEEEvNT_6ParamsE:
[----:B------:R-:W0:Y:S01]  /*0000*/  LDC R1, c[0x0][0x28] ;  /* 0x00000a00ff017b82 */ /* 0x000e220000000800 */
[----:B------:R-:W1:Y:S01]  /*0010*/  S2R R94, SR_TID.X ;  /* 0x00000000005e7919 */ /* 0x000e620000002100 */
[----:B------:R-:W-:Y:S01]  /*0020*/  ELECT P0, URZ, PT ;  /* 0x00000000003f782f */ /* 0x000fe20003800000 */
[----:B------:R-:W-:Y:S01]  /*0030*/  BSSY B0, `(.L_x_0) ;  /* 0x000000f000007945 */ /* 0x000fe20003800000 */
[--C-:B-1----:R-:W-:Y:S02]  /*0040*/  SHF.R.U32.HI R0, RZ, 0x5, R94.reuse ;  /* 0x00000005ff007819 */ /* 0x102fe4000001165e */
[----:B------:R-:W-:-:S03]  /*0050*/  SHF.R.U32.HI R6, RZ, 0x7, R94 ;  /* 0x00000007ff067819 */ /* 0x000fc6000001165e */
[----:B------:R-:W1:Y:S04]  /*0060*/  SHFL.IDX PT, R3, R0, RZ, 0x1f ;  /* 0x00001fff00037589 */ /* 0x000e6800000e0000 */
[----:B------:R2:W3:Y:S01]  /*0070*/  SHFL.IDX PT, R2, R6, RZ, 0x1f ;  /* 0x00001fff06027589 */ /* 0x0004e200000e0000 */
[----:B-1----:R-:W-:-:S13]  /*0080*/  ISETP.NE.OR P0, PT, R3, RZ, !P0 ;  /* 0x000000ff0300720c */ /* 0x002fda0004705670 */
[----:B0-23--:R-:W-:Y:S05]  /*0090*/  @P0 BRA `(.L_x_1) ;  /* 0x0000000000200947 */ /* 0x00dfea0003800000 */
[----:B------:R-:W-:Y:S02]  /*00a0*/  ULDC.64 UR4, c[0x0][0x198] ;  /* 0x0000660000047ab9 */ /* 0x000fe40000000a00 */
[----:B------:R-:W-:Y:S02]  /*00b0*/  UIADD3 UR6, UP0, UR4, 0xf0, URZ ;  /* 0x000000f004067890 */ /* 0x000fe4000ff1e03f */
[----:B------:R-:W-:Y:S02]  /*00c0*/  UIADD3 UR4, UP1, UR4, 0x1f0, URZ ;  /* 0x000001f004047890 */ /* 0x000fe4000ff3e03f */
[----:B------:R-:W-:Y:S02]  /*00d0*/  UIADD3.X UR7, URZ, UR5, URZ, UP0, !UPT ;  /* 0x000000053f077290 */ /* 0x000fe400087fe43f */
[----:B------:R-:W-:-:S07]  /*00e0*/  UIADD3.X UR5, URZ, UR5, URZ, UP1, !UPT ;  /* 0x000000053f057290 */ /* 0x000fce0008ffe43f */
[----:B------:R0:W-:Y:S02]  /*00f0*/  UTMACCTL.PF [UR6] ;  /* 0x00000000060079b9 */ /* 0x0001e40008040000 */
[----:B------:R0:W-:Y:S02]  /*0100*/  UTMACCTL.PF [UR4] ;  /* 0x00000000040079b9 */ /* 0x0001e40008040000 */
[----:B0-----:R-:W-:Y:S01]  /*0110*/  NOP ;  /* 0x0000000000007918 */ /* 0x001fe20000000000 */
.L_x_1:
[----:B------:R-:W-:Y:S05]  /*0120*/  BSYNC B0 ;  /* 0x0000000000007941 */ /* 0x000fea0003800000 */
.L_x_0:
[----:B------:R-:W0:Y:S02]  /*0130*/  SHFL.IDX PT, R5, R0, RZ, 0x1f ;  /* 0x00001fff00057589 */ /* 0x000e2400000e0000 */
[----:B0-----:R-:W-:-:S13]  /*0140*/  ISETP.NE.AND P0, PT, R5, RZ, PT ;  /* 0x000000ff0500720c */ /* 0x001fda0003f05270 */
[----:B------:R-:W-:Y:S05]  /*0150*/  @P0 BRA `(.L_x_2) ;  /* 0x0000000000580947 */ /* 0x000fea0003800000 */
[----:B------:R-:W0:Y:S01]  /*0160*/  S2UR UR8, SR_CgaCtaId ;  /* 0x00000000000879c3 */ /* 0x000e220000008800 */
[----:B------:R-:W-:Y:S01]  /*0170*/  UMOV UR4, 0x400 ;  /* 0x0000040000047882 */ /* 0x000fe20000000000 */
[----:B------:R-:W-:Y:S01]  /*0180*/  UMOV UR5, 0x1 ;  /* 0x0000000100057882 */ /* 0x000fe20000000000 */
[----:B------:R-:W-:Y:S01]  /*0190*/  UMOV UR6, 0x4 ;  /* 0x0000000400067882 */ /* 0x000fe20000000000 */
[----:B------:R-:W-:Y:S01]  /*01a0*/  ELECT P0, URZ, PT ;  /* 0x00000000003f782f */ /* 0x000fe20003800000 */
[----:B------:R-:W-:-:S04]  /*01b0*/  UIADD3 UR6, -UR6, 0x100000, URZ ;  /* 0x0010000006067890 */ /* 0x000fc8000fffe13f */
[----:B------:R-:W-:Y:S02]  /*01c0*/  USHF.L.U32 UR7, UR6, 0xb, URZ ;  /* 0x0000000b06077899 */ /* 0x000fe4000800063f */
[----:B------:R-:W-:Y:S02]  /*01d0*/  USHF.L.U32 UR6, UR6, 0x1, URZ ;  /* 0x0000000106067899 */ /* 0x000fe4000800063f */
[----:B0-----:R-:W-:Y:S02]  /*01e0*/  ULEA UR8, UR8, UR4, 0x18 ;  /* 0x0000000408087291 */ /* 0x001fe4000f8ec03f */
[----:B------:R-:W-:-:S04]  /*01f0*/  UIADD3 UR4, -UR5, 0x100000, URZ ;  /* 0x0010000005047890 */ /* 0x000fc8000fffe13f */
[----:B------:R-:W-:Y:S02]  /*0200*/  USHF.L.U32 UR5, UR4, 0xb, URZ ;  /* 0x0000000b04057899 */ /* 0x000fe4000800063f */
[----:B------:R-:W-:Y:S01]  /*0210*/  USHF.L.U32 UR4, UR4, 0x1, URZ ;  /* 0x0000000104047899 */ /* 0x000fe2000800063f */
[----:B------:R-:W0:Y:S11]  /*0220*/  FENCE.VIEW.ASYNC.S ;  /* 0x00000000000073c6 */ /* 0x000e360000000000 */
[----:B0-----:R0:W1:Y:S01]  /*0230*/  SYNCS.EXCH.64 URZ, [UR8], UR4 ;  /* 0x00000004083f75b2 */ /* 0x0010620008000100 */
[----:B------:R0:W2:Y:S01]  /*0240*/  SYNCS.EXCH.64 URZ, [UR8+0x20], UR6 ;  /* 0x00002006083f75b2 */ /* 0x0000a20008000100 */
[----:B------:R0:W3:Y:S01]  /*0250*/  SYNCS.EXCH.64 URZ, [UR8+0x8], UR4 ;  /* 0x00000804083f75b2 */ /* 0x0000e20008000100 */
[----:B------:R0:W4:Y:S01]  /*0260*/  SYNCS.EXCH.64 URZ, [UR8+0x28], UR6 ;  /* 0x00002806083f75b2 */ /* 0x0001220008000100 */
[----:B------:R0:W0:Y:S01]  /*0270*/  SYNCS.EXCH.64 URZ, [UR8+0x10], UR4 ;  /* 0x00001004083f75b2 */ /* 0x0000220008000100 */
[----:B------:R0:W0:Y:S01]  /*0280*/  SYNCS.EXCH.64 URZ, [UR8+0x30], UR6 ;  /* 0x00003006083f75b2 */ /* 0x0000220008000100 */
[----:B------:R0:W0:Y:S01]  /*0290*/  SYNCS.EXCH.64 URZ, [UR8+0x18], UR4 ;  /* 0x00001804083f75b2 */ /* 0x0000220008000100 */
[----:B------:R0:W0:Y:S01]  /*02a0*/  SYNCS.EXCH.64 URZ, [UR8+0x38], UR6 ;  /* 0x00003806083f75b2 */ /* 0x0000220008000100 */
[----:B------:R-:W-:Y:S01]  /*02b0*/  NOP ;  /* 0x0000000000007918 */ /* 0x000fe20000000000 */
.L_x_2:
[----:B------:R-:W-:Y:S01]  /*02c0*/  SHF.R.S32.HI R7, RZ, 0x1f, R94 ;  /* 0x0000001fff077819 */ /* 0x000fe2000001145e */
[----:B------:R-:W5:Y:S01]  /*02d0*/  SHFL.IDX PT, R0, R0, RZ, 0x1f ;  /* 0x00001fff00007589 */ /* 0x000f6200000e0000 */
[----:B0-----:R-:W0:Y:S01]  /*02e0*/  S2UR UR8, SR_CTAID.X ;  /* 0x00000000000879c3 */ /* 0x001e220000002500 */
[----:B------:R-:W-:Y:S02]  /*02f0*/  ELECT P0, URZ, PT ;  /* 0x00000000003f782f */ /* 0x000fe40003800000 */
[----:B------:R-:W-:Y:S01]  /*0300*/  LEA.HI R7, R7, R94, RZ, 0x7 ;  /* 0x0000005e07077211 */ /* 0x000fe200078f38ff */
[----:B------:R-:W1:Y:S01]  /*0310*/  S2R R4, SR_CTAID.Y ;  /* 0x0000000000047919 */ /* 0x000e620000002600 */
[----:B------:R-:W-:Y:S01]  /*0320*/  ULDC UR4, c[0x0][0x154] ;  /* 0x0000550000047ab9 */ /* 0x000fe20000000800 */
[----:B------:R-:W-:Y:S01]  /*0330*/  NOP ;  /* 0x0000000000007918 */ /* 0x000fe20000000000 */
[----:B------:R-:W-:Y:S01]  /*0340*/  LOP3.LUT R7, R7, 0xffffff80, RZ, 0xc0, !PT ;  /* 0xffffff8007077812 */ /* 0x000fe200078ec0ff */
[----:B------:R-:W-:Y:S01]  /*0350*/  NOP ;  /* 0x0000000000007918 */ /* 0x000fe20000000000 */
[----:B------:R-:W2:Y:S03]  /*0360*/  LDC R14, c[0x0][0x140] ;  /* 0x00005000ff0e7b82 */ /* 0x000ea60000000800 */
[----:B------:R-:W-:-:S05]  /*0370*/  IMAD.IADD R7, R94, 0x1, -R7 ;  /* 0x000000015e077824 */ /* 0x000fca00078e0a07 */
[----:B------:R-:W-:Y:S01]  /*0380*/  SHF.R.S32.HI R8, RZ, 0x1f, R7 ;  /* 0x0000001fff087819 */ /* 0x000fe20000011407 */
[----:B------:R-:W3:Y:S01]  /*0390*/  LDC R12, c[0x0][0x144] ;  /* 0x00005100ff0c7b82 */ /* 0x000ee20000000800 */
[----:B------:R-:W-:Y:S02]  /*03a0*/  LOP3.LUT P2, RZ, R7, 0x7, RZ, 0xc0, !PT ;  /* 0x0000000707ff7812 */ /* 0x000fe4000784c0ff */
[----:B------:R-:W-:Y:S02]  /*03b0*/  LEA.HI R8, R8, R7, RZ, 0x3 ;  /* 0x0000000708087211 */ /* 0x000fe400078f18ff */
[----:B-----5:R-:W-:Y:S02]  /*03c0*/  ISETP.NE.OR P0, PT, R0, RZ, !P0 ;  /* 0x000000ff0000720c */ /* 0x020fe40004705670 */
[--C-:B------:R-:W-:Y:S02]  /*03d0*/  SHF.R.S32.HI R0, RZ, 0x3, R8.reuse ;  /* 0x00000003ff007819 */ /* 0x100fe40000011408 */
[----:B------:R-:W-:-:S02]  /*03e0*/  SHF.R.S32.HI R9, RZ, 0x1f, R8 ;  /* 0x0000001fff097819 */ /* 0x000fc40000011408 */
[----:B------:R-:W-:Y:S02]  /*03f0*/  SHF.R.S32.HI R8, RZ, 0x1f, R5 ;  /* 0x0000001fff087819 */ /* 0x000fe40000011405 */
[----:B------:R-:W-:Y:S02]  /*0400*/  LEA.HI R9, R9, R0, RZ, 0x2 ;  /* 0x0000000009097211 */ /* 0x000fe400078f10ff */
[----:B------:R-:W-:Y:S02]  /*0410*/  LEA.HI R8, R8, R5, RZ, 0x2 ;  /* 0x0000000508087211 */ /* 0x000fe400078f10ff */
[----:B-1----:R-:W-:Y:S01]  /*0420*/  I2FP.F32.U32 R11, R4 ;  /* 0x00000004000b7245 */ /* 0x002fe20000201000 */
[----:B------:R-:W-:Y:S01]  /*0430*/  VOTEU.ALL UP0, P0 ;  /* 0x00000000003f7886 */ /* 0x000fe20000000000 */
[----:B------:R-:W-:Y:S01]  /*0440*/  LOP3.LUT R10, R8, 0x3ffffffc, RZ, 0xc0, !PT ;  /* 0x3ffffffc080a7812 */ /* 0x000fe200078ec0ff */
[----:B------:R-:W-:Y:S01]  /*0450*/  VOTEU.ALL UP1, P0 ;  /* 0x00000000003f7886 */ /* 0x000fe20000020000 */
[----:B------:R-:W-:Y:S01]  /*0460*/  LOP3.LUT R9, R9, 0xfffffffc, RZ, 0xc0, !PT ;  /* 0xfffffffc09097812 */ /* 0x000fe200078ec0ff */
[----:B------:R-:W-:Y:S01]  /*0470*/  FMUL R13, R11, UR4 ;  /* 0x000000040b0d7c20 */ /* 0x000fe20008400000 */
[----:B------:R-:W1:Y:S01]  /*0480*/  @!UP0 S2UR UR7, SR_CgaCtaId ;  /* 0x00000000000789c3 */ /* 0x000e620000008800 */
[----:B------:R-:W-:Y:S01]  /*0490*/  IMAD.IADD R11, R5, 0x1, -R10 ;  /* 0x00000001050b7824 */ /* 0x000fe200078e0a0a */
[----:B0-----:R-:W-:Y:S01]  /*04a0*/  I2FP.F32.U32 R10, UR8 ;  /* 0x00000008000a7c45 */ /* 0x001fe20008201000 */
[----:B------:R-:W-:Y:S01]  /*04b0*/  IMAD.IADD R8, R0, 0x1, -R9 ;  /* 0x0000000100087824 */ /* 0x000fe200078e0a09 */
[----:B------:R-:W-:Y:S01]  /*04c0*/  ULDC UR4, c[0x0][0x150] ;  /* 0x0000540000047ab9 */ /* 0x000fe20000000800 */
[----:B------:R-:W0:Y:S01]  /*04d0*/  F2I.U32.TRUNC.NTZ R13, R13 ;  /* 0x0000000d000d7305 */ /* 0x000e22000020f000 */
[----:B------:R-:W-:Y:S01]  /*04e0*/  SHF.R.S32.HI R0, RZ, 0x1f, R3 ;  /* 0x0000001fff007819 */ /* 0x000fe20000011403 */
[----:B------:R-:W-:Y:S01]  /*04f0*/  FMUL R10, R10, UR4 ;  /* 0x000000040a0a7c20 */ /* 0x000fe20008400000 */
[----:B------:R-:W5:Y:S01]  /*0500*/  LDC R9, c[0x0][0x148] ;  /* 0x00005200ff097b82 */ /* 0x000f620000000800 */
[----:B------:R-:W-:Y:S01]  /*0510*/  IMAD R8, R11, 0x4, R8 ;  /* 0x000000040b087824 */ /* 0x000fe200078e0208 */
[----:B------:R-:W-:Y:S01]  /*0520*/  LEA.HI R0, R0, R3, RZ, 0x2 ;  /* 0x0000000300007211 */ /* 0x000fe200078f10ff */
[----:B------:R-:W-:Y:S01]  /*0530*/  UMOV UR4, 0x20 ;  /* 0x0000002000047882 */ /* 0x000fe20000000000 */
[----:B------:R-:W-:Y:S01]  /*0540*/  @!UP0 UMOV UR6, 0x400 ;  /* 0x0000040000068882 */ /* 0x000fe20000000000 */
[----:B------:R-:W4:Y:S01]  /*0550*/  F2I.U32.TRUNC.NTZ R10, R10 ;  /* 0x0000000a000a7305 */ /* 0x000f22000020f000 */
[----:B------:R-:W-:Y:S01]  /*0560*/  LOP3.LUT R0, R0, 0xfffffffc, RZ, 0xc0, !PT ;  /* 0xfffffffc00007812 */ /* 0x000fe200078ec0ff */
[----:B------:R-:W-:Y:S01]  /*0570*/  IMAD.SHL.U32 R19, R8, 0x4, RZ ;  /* 0x0000000408137824 */ /* 0x000fe200078e00ff */
[----:B------:R-:W-:-:S04]  /*0580*/  @!UP0 UIADD3 UR4, -UR4, 0x100000, URZ ;  /* 0x0010000004048890 */ /* 0x000fc8000fffe13f */
[----:B------:R-:W-:Y:S02]  /*0590*/  @!UP0 USHF.L.U32 UR5, UR4, 0xb, URZ ;  /* 0x0000000b04058899 */ /* 0x000fe4000800063f */
[----:B------:R-:W-:Y:S01]  /*05a0*/  @!UP0 USHF.L.U32 UR4, UR4, 0x1, URZ ;  /* 0x0000000104048899 */ /* 0x000fe2000800063f */
[----:B--2---:R-:W-:Y:S01]  /*05b0*/  ISETP.EQ.U32.AND P3, PT, R14, 0x1, PT ;  /* 0x000000010e00780c */ /* 0x004fe20003f62070 */
[----:B------:R-:W-:Y:S01]  /*05c0*/  IMAD.IADD R3, R3, 0x1, -R0 ;  /* 0x0000000103037824 */ /* 0x000fe200078e0a00 */
[----:B------:R-:W-:Y:S01]  /*05d0*/  LOP3.LUT R19, R8, 0xc, R19, 0x78, !PT ;  /* 0x0000000c08137812 */ /* 0x000fe200078e7813 */
[----:B0-----:R-:W-:Y:S02]  /*05e0*/  IMAD.MOV R22, RZ, RZ, -R13 ;  /* 0x000000ffff167224 */ /* 0x001fe400078e0a0d */
[----:B------:R-:W-:Y:S01]  /*05f0*/  VIADD R8, R2, 0xffffffff ;  /* 0xffffffff02087836 */ /* 0x000fe20000000000 */
[----:B-1----:R-:W-:Y:S01]  /*0600*/  @!UP0 ULEA UR6, UR7, UR6, 0x18 ;  /* 0x0000000607068291 */ /* 0x002fe2000f8ec03f */
[----:B------:R-:W-:Y:S01]  /*0610*/  ISETP.NE.AND P1, PT, R3, 0x3, PT ;  /* 0x000000030300780c */ /* 0x000fe20003f25270 */
[----:B------:R-:W-:Y:S01]  /*0620*/  VOTEU.ALL UP0, P0 ;  /* 0x00000000003f7886 */ /* 0x000fe20000000000 */
[----:B------:R-:W-:Y:S01]  /*0630*/  ISETP.LT.U32.AND P0, PT, R19, 0x2, !P2 ;  /* 0x000000021300780c */ /* 0x000fe20005701070 */
[----:B----4-:R-:W-:Y:S01]  /*0640*/  IMAD.MOV R7, RZ, RZ, -R10 ;  /* 0x000000ffff077224 */ /* 0x010fe200078e0a0a */
[----:B------:R-:W-:-:S02]  /*0650*/  ISETP.EQ.OR P1, PT, R3, RZ, !P1 ;  /* 0x000000ff0300720c */ /* 0x000fc40004f22670 */
[----:B------:R-:W-:Y:S01]  /*0660*/  ISETP.GE.U32.AND P5, PT, R8, 0x2, PT ;  /* 0x000000020800780c */ /* 0x000fe20003fa6070 */
[----:B-----5:R-:W-:Y:S01]  /*0670*/  IMAD R0, R9, R22, R4 ;  /* 0x0000001609007224 */ /* 0x020fe200078e0204 */
[----:B------:R-:W-:Y:S01]  /*0680*/  ISETP.EQ.AND P1, PT, R2, RZ, P1 ;  /* 0x000000ff0200720c */ /* 0x000fe20000f22270 */
[----:B---3--:R-:W-:Y:S01]  /*0690*/  IMAD R7, R12, R7, UR8 ;  /* 0x000000080c077e24 */ /* 0x008fe2000f8e0207 */
[----:B------:R-:W-:Y:S01]  /*06a0*/  ISETP.NE.AND P2, PT, R2, RZ, PT ;  /* 0x000000ff0200720c */ /* 0x000fe20003f45270 */
[----:B------:R-:W0:Y:S02]  /*06b0*/  FENCE.VIEW.ASYNC.S ;  /* 0x00000000000073c6 */ /* 0x000e240000000000 */
[----:B0-----:R0:W1:Y:S01]  /*06c0*/  @!UP0 SYNCS.EXCH.64 URZ, [UR6+0x50], UR4 ;  /* 0x00005004063f85b2 */ /* 0x0010620008000100 */
[----:B------:R-:W-:Y:S02]  /*06d0*/  ISETP.NE.AND P4, PT, R0, R19, PT ;  /* 0x000000130000720c */ /* 0x000fe40003f85270 */
[----:B------:R-:W-:-:S02]  /*06e0*/  SEL R18, RZ, 0x1, !P1 ;  /* 0x00000001ff127807 */ /* 0x000fc40004800000 */
[----:B------:R-:W-:Y:S02]  /*06f0*/  ISETP.EQ.OR P4, PT, R7, RZ, !P4 ;  /* 0x000000ff0700720c */ /* 0x000fe40006782670 */
[----:B------:R-:W-:Y:S02]  /*0700*/  LOP3.LUT R0, R94, 0x7f, RZ, 0xc0, !PT ;  /* 0x0000007f5e007812 */ /* 0x000fe400078ec0ff */
[----:B------:R-:W-:Y:S02]  /*0710*/  PLOP3.LUT P0, PT, P0, P4, PT, 0x80, 0x0 ;  /* 0x000000000000781c */ /* 0x000fe40000709070 */
[----:B------:R-:W-:Y:S02]  /*0720*/  SEL R18, R18, 0x2, P5 ;  /* 0x0000000212127807 */ /* 0x000fe40002800000 */
[----:B------:R-:W-:Y:S01]  /*0730*/  P2R R102, PR, RZ, 0x1 ;  /* 0x00000001ff667803 */ /* 0x000fe20000000000 */
[----:B------:R0:W2:Y:S01]  /*0740*/  @!UP1 SYNCS.EXCH.64 URZ, [UR6+0x58], UR4 ;  /* 0x00005804063f95b2 */ /* 0x0000a20008000100 */
[----:B------:R-:W-:Y:S01]  /*0750*/  NOP ;  /* 0x0000000000007918 */ /* 0x000fe20000000000 */
[----:B------:R-:W-:Y:S06]  /*0760*/  @!P3 BRA `(.L_x_3) ;  /* 0x000000000008b947 */ /* 0x000fec0003800000 */
[----:B-12---:R-:W-:Y:S01]  /*0770*/  UCGABAR_ARV ;  /* 0x00000000000079c7 */ /* 0x006fe20008000000 */
[----:B------:R-:W-:Y:S05]  /*0780*/  BRA `(.L_x_4) ;  /* 0x0000000000047947 */ /* 0x000fea0003800000 */
.L_x_3:
[----:B-12---:R-:W-:Y:S01]  /*0790*/  NOP ;  /* 0x0000000000007918 */ /* 0x006fe20000000000 */
.L_x_4:
[----:B------:R-:W1:Y:S01]  /*07a0*/  LDC R2, c[0x0][0x65c] ;  /* 0x00019700ff027b82 */ /* 0x000e620000000800 */
[----:B------:R-:W-:Y:S02]  /*07b0*/  IMAD.U32 R10, RZ, RZ, UR8 ;  /* 0x00000008ff0a7e24 */ /* 0x000fe4000f8e00ff */
[----:B------:R-:W-:Y:S01]  /*07c0*/  IMAD.MOV.U32 R11, RZ, RZ, RZ ;  /* 0x000000ffff0b7224 */ /* 0x000fe200078e00ff */
[----:B-1----:R-:W-:-:S04]  /*07d0*/  ISETP.NE.AND P1, PT, R2, 0x1, PT ;  /* 0x000000010200780c */ /* 0x002fc80003f25270 */
[----:B------:R-:W-:-:S09]  /*07e0*/  P2R R5, PR, RZ, 0x2 ;  /* 0x00000002ff057803 */ /* 0x000fd20000000000 */
[----:B------:R-:W1:Y:S01]  /*07f0*/  @P1 LDC R17, c[0x0][0x10] ;  /* 0x00000400ff111b82 */ /* 0x000e620000000800 */
[----:B------:R-:W-:Y:S02]  /*0800*/  @P1 IMAD.MOV.U32 R5, RZ, RZ, RZ ;  /* 0x000000ffff051224 */ /* 0x000fe400078e00ff */
[----:B------:R-:W-:-:S05]  /*0810*/  @P1 IMAD.MOV.U32 R15, RZ, RZ, RZ ;  /* 0x000000ffff0f1224 */ /* 0x000fca00078e00ff */
[----:B------:R-:W2:Y:S01]  /*0820*/  @!P1 LDC R13, c[0x0][0xc] ;  /* 0x00000300ff0d9b82 */ /* 0x000ea20000000800 */
[----:B0-----:R-:W-:Y:S01]  /*0830*/  ULDC UR4, c[0x0][0xc] ;  /* 0x0000030000047ab9 */ /* 0x001fe20000000800 */
[----:B------:R-:W-:Y:S01]  /*0840*/  ULDC UR5, c[0x0][0x10] ;  /* 0x0000040000057ab9 */ /* 0x000fe20000000800 */
[----:B------:R-:W-:Y:S01]  /*0850*/  ULDC UR6, c[0x0][0x14] ;  /* 0x0000050000067ab9 */ /* 0x000fe20000000800 */
[----:B------:R-:W-:-:S04]  /*0860*/  UIMAD.WIDE.U32 UR4, UR4, UR5, URZ ;  /* 0x00000005040472a5 */ /* 0x000fc8000f8e003f */
[----:B------:R-:W-:Y:S02]  /*0870*/  UIMAD.WIDE.U32 UR38, UR4, UR6, URZ ;  /* 0x00000006042672a5 */ /* 0x000fe4000f8e003f */
[----:B------:R-:W-:-:S04]  /*0880*/  UIMAD UR37, UR5, UR6, URZ ;  /* 0x00000006052572a4 */ /* 0x000fc8000f8e023f */
[----:B------:R-:W-:Y:S01]  /*0890*/  UIADD3 UR37, UR39, UR37, URZ ;  /* 0x0000002527257290 */ /* 0x000fe2000fffe03f */
[----:B-1----:R-:W-:-:S04]  /*08a0*/  @P1 IMAD.WIDE.U32 R16, R17, UR8, R4 ;  /* 0x0000000811101c25 */ /* 0x002fc8000f8e0004 */
[----:B------:R-:W-:Y:S02]  /*08b0*/  @P1 IMAD.IADD R17, R17, 0x1, R15 ;  /* 0x0000000111111824 */ /* 0x000fe400078e020f */
[----:B--2---:R-:W-:-:S04]  /*08c0*/  @!P1 IMAD.WIDE.U32 R10, R4, R13, R10 ;  /* 0x0000000d040a9225 */ /* 0x004fc800078e000a */
[----:B------:R-:W-:Y:S02]  /*08d0*/  @!P1 IMAD.MOV.U32 R16, RZ, RZ, R10 ;  /* 0x000000ffff109224 */ /* 0x000fe400078e000a */
[----:B------:R-:W-:Y:S01]  /*08e0*/  @!P1 IMAD.MOV.U32 R17, RZ, RZ, R11 ;  /* 0x000000ffff119224 */ /* 0x000fe200078e000b */
[----:B------:R-:W-:Y:S06]  /*08f0*/  @!P3 BRA `(.L_x_5) ;  /* 0x00000000000cb947 */ /* 0x000fec0003800000 */
[----:B------:R-:W-:Y:S01]  /*0900*/  UCGABAR_WAIT ;  /* 0x0000000000007dc7 */ /* 0x000fe20008000000 */
[----:B------:R-:W-:Y:S01]  /*0910*/  CCTL.IVALL ;  /* 0x00000000ff00798f */ /* 0x000fe20002000000 */
[----:B------:R-:W-:Y:S05]  /*0920*/  BRA `(.L_x_6) ;  /* 0x0000000000047947 */ /* 0x000fea0003800000 */
.L_x_5:
[----:B------:R-:W-:Y:S06]  /*0930*/  BAR.SYNC.DEFER_BLOCKING 0x0 ;  /* 0x0000000000007b1d */ /* 0x000fec0000010000 */
.L_x_6:
[----:B------:R-:W-:Y:S05]  /*0940*/  @!P2 BRA `(.L_x_7) ;  /* 0x000000680010a947 */ /* 0x000fea0003800000 */
[----:B------:R-:W-:-:S13]  /*0950*/  ISETP.GT.U32.AND P0, PT, R8, 0x1, PT ;  /* 0x000000010800780c */ /* 0x000fda0003f04070 */
[----:B------:R-:W-:Y:S05]  /*0960*/  @P0 EXIT ;  /* 0x000000000000094d */ /* 0x000fea0003800000 */
[----:B------:R-:W-:Y:S01]  /*0970*/  ULDC.64 UR4, c[0x0][0x650] ;  /* 0x0001940000047ab9 */ /* 0x000fe20000000a00 */
[----:B------:R-:W-:Y:S01]  /*0980*/  PRMT R3, RZ, 0x7610, R3 ;  /* 0x00007610ff037816 */ /* 0x000fe20000000003 */
[----:B------:R-:W-:Y:S01]  /*0990*/  IMAD.MOV.U32 R101, RZ, RZ, -0x1 ;  /* 0xffffffffff657424 */ /* 0x000fe200078e00ff */
[----:B------:R-:W-:Y:S01]  /*09a0*/  ISETP.GE.U32.AND P0, PT, R16, UR4, PT ;  /* 0x0000000410007c0c */ /* 0x000fe2000bf06070 */
[----:B------:R-:W-:Y:S02]  /*09b0*/  IMAD.MOV.U32 R100, RZ, RZ, -0x1 ;  /* 0xffffffffff647424 */ /* 0x000fe400078e00ff */
[----:B------:R-:W-:Y:S01]  /*09c0*/  IMAD.MOV.U32 R99, RZ, RZ, -0x1 ;  /* 0xffffffffff637424 */ /* 0x000fe200078e00ff */
[----:B------:R-:W-:-:S13]  /*09d0*/  ISETP.GE.U32.AND.EX P0, PT, R17, UR5, PT, P0 ;  /* 0x0000000511007c0c */ /* 0x000fda000bf06100 */
[----:B------:R-:W-:Y:S05]  /*09e0*/  @P0 BRA `(.L_x_8) ;  /* 0x0000000400280947 */ /* 0x000fea0003800000 */
[----:B------:R-:W0:Y:S01]  /*09f0*/  LDC.64 R24, c[0x0][0x628] ;  /* 0x00018a00ff187b82 */ /* 0x000e220000000a00 */
[----:B------:R-:W-:Y:S02]  /*0a00*/  IMAD.MOV.U32 R10, RZ, RZ, R16 ;  /* 0x000000ffff0a7224 */ /* 0x000fe400078e0010 */
[----:B------:R-:W-:-:S05]  /*0a10*/  IMAD.MOV.U32 R11, RZ, RZ, R17 ;  /* 0x000000ffff0b7224 */ /* 0x000fca00078e0011 */
[----:B------:R-:W1:Y:S08]  /*0a20*/  LDC R8, c[0x0][0x630] ;  /* 0x00018c00ff087b82 */ /* 0x000e700000000800 */
[----:B------:R-:W2:Y:S01]  /*0a30*/  LDC.64 R26, c[0x0][0x620] ;  /* 0x00018800ff1a7b82 */ /* 0x000ea20000000a00 */
[----:B0-----:R-:W-:-:S04]  /*0a40*/  ISETP.NE.U32.AND P0, PT, R24, RZ, PT ;  /* 0x000000ff1800720c */ /* 0x001fc80003f05070 */
[----:B------:R-:W-:-:S13]  /*0a50*/  ISETP.NE.AND.EX P0, PT, R25, RZ, PT, P0 ;  /* 0x000000ff1900720c */ /* 0x000fda0003f05300 */
[----:B-12---:R-:W-:Y:S05]  /*0a60*/  @!P0 BRA `(.L_x_9) ;  /* 0x0000000000288947 */ /* 0x006fea0003800000 */
[----:B------:R-:W0:Y:S02]  /*0a70*/  LDC R3, c[0x0][0x634] ;  /* 0x00018d00ff037b82 */ /* 0x000e240000000800 */
[----:B0-----:R-:W-:-:S05]  /*0a80*/  IADD3 R3, P0, R16, R3, RZ ;  /* 0x0000000310037210 */ /* 0x001fca0007f1e0ff */
[----:B------:R-:W-:-:S04]  /*0a90*/  IMAD.X R21, RZ, RZ, R17, P0 ;  /* 0x000000ffff157224 */ /* 0x000fc800000e0611 */
[----:B------:R-:W-:-:S04]  /*0aa0*/  IMAD.WIDE.U32 R10, R21, R24, RZ ;  /* 0x00000018150a7225 */ /* 0x000fc800078e00ff */
[----:B------:R-:W-:-:S04]  /*0ab0*/  IMAD.WIDE.U32 R12, P0, R3, R25, R10 ;  /* 0x00000019030c7225 */ /* 0x000fc8000780000a */
[----:B------:R-:W-:-:S04]  /*0ac0*/  IMAD.WIDE.U32 R10, R3, R24, RZ ;  /* 0x00000018030a7225 */ /* 0x000fc800078e00ff */
[----:B------:R-:W-:Y:S01]  /*0ad0*/  IMAD.X R15, RZ, RZ, RZ, P0 ;  /* 0x000000ffff0f7224 */ /* 0x000fe200000e06ff */
[----:B------:R-:W-:Y:S01]  /*0ae0*/  IADD3 RZ, P0, R11, R12, RZ ;  /* 0x0000000c0bff7210 */ /* 0x000fe20007f1e0ff */
[----:B------:R-:W-:-:S04]  /*0af0*/  IMAD.MOV.U32 R14, RZ, RZ, R13 ;  /* 0x000000ffff0e7224 */ /* 0x000fc800078e000d */
[----:B------:R-:W-:-:S08]  /*0b00*/  IMAD.WIDE.U32.X R10, R21, R25, R14, P0 ;  /* 0x00000019150a7225 */ /* 0x000fd000000e040e */
.L_x_9:
[----:B------:R-:W0:Y:S01]  /*0b10*/  LDC.64 R30, c[0x0][0x640] ;  /* 0x00019000ff1e7b82 */ /* 0x000e220000000a00 */
[--C-:B------:R-:W-:Y:S01]  /*0b20*/  SHF.R.U64 R99, R10, R8, R11.reuse ;  /* 0x000000080a637219 */ /* 0x100fe2000000120b */
[----:B------:R-:W-:Y:S01]  /*0b30*/  IMAD R22, R9, R22, R4 ;  /* 0x0000001609167224 */ /* 0x000fe200078e0204 */
[----:B------:R-:W-:Y:S01]  /*0b40*/  SHF.R.U32.HI R3, RZ, R8, R11 ;  /* 0x00000008ff037219 */ /* 0x000fe2000001160b */
[----:B------:R-:W-:Y:S01]  /*0b50*/  IMAD.MOV.U32 R23, RZ, RZ, 0x1 ;  /* 0x00000001ff177424 */ /* 0x000fe200078e00ff */
[----:B------:R-:W-:-:S03]  /*0b60*/  IADD3 R5, P0, RZ, -R99, RZ ;  /* 0x80000063ff057210 */ /* 0x000fc60007f1e0ff */
[----:B------:R-:W1:Y:S02]  /*0b70*/  LDC R12, c[0x0][0x618] ;  /* 0x00018600ff0c7b82 */ /* 0x000e640000000800 */
[----:B------:R-:W-:Y:S02]  /*0b80*/  IMAD.X R3, RZ, RZ, ~R3, P0 ;  /* 0x000000ffff037224 */ /* 0x000fe400000e0e03 */
[----:B------:R-:W-:-:S04]  /*0b90*/  IMAD.WIDE.U32 R10, R5, R26, R16 ;  /* 0x0000001a050a7225 */ /* 0x000fc800078e0010 */
[----:B------:R-:W2:Y:S01]  /*0ba0*/  LDC R20, c[0x0][0x608] ;  /* 0x00018200ff147b82 */ /* 0x000ea20000000800 */
[----:B------:R-:W-:Y:S02]  /*0bb0*/  IMAD R8, R3, R26, RZ ;  /* 0x0000001a03087224 */ /* 0x000fe400078e02ff */
[----:B------:R-:W-:Y:S02]  /*0bc0*/  IMAD.MOV.U32 R3, RZ, RZ, -0x1 ;  /* 0xffffffffff037424 */ /* 0x000fe400078e00ff */
[----:B------:R-:W-:-:S03]  /*0bd0*/  IMAD R5, R5, R27, R8 ;  /* 0x0000001b05057224 */ /* 0x000fc600078e0208 */
[----:B------:R-:W3:Y:S01]  /*0be0*/  LDC R28, c[0x0][0x658] ;  /* 0x00019600ff1c7b82 */ /* 0x000ee20000000800 */
[----:B------:R-:W-:Y:S01]  /*0bf0*/  IMAD.IADD R5, R11, 0x1, R5 ;  /* 0x000000010b057824 */ /* 0x000fe200078e0205 */
[----:B0-----:R-:W-:-:S04]  /*0c00*/  ISETP.NE.U32.AND P0, PT, R30, RZ, PT ;  /* 0x000000ff1e00720c */ /* 0x001fc80003f05070 */
[----:B------:R-:W-:Y:S02]  /*0c10*/  ISETP.NE.AND.EX P0, PT, R31, RZ, PT, P0 ;  /* 0x000000ff1f00720c */ /* 0x000fe40003f05300 */
[----:B------:R-:W0:Y:S01]  /*0c20*/  LDC R24, c[0x0][0x600] ;  /* 0x00018000ff187b82 */ /* 0x000e220000000800 */
[-CC-:B-1----:R-:W-:Y:S02]  /*0c30*/  SHF.R.U64 R14, R10, R12.reuse, R5.reuse ;  /* 0x0000000c0a0e7219 */ /* 0x182fe40000001205 */
[----:B------:R-:W-:-:S05]  /*0c40*/  SHF.R.U32.HI R5, RZ, R12, R5 ;  /* 0x0000000cff057219 */ /* 0x000fca0000011605 */
[----:B------:R-:W1:Y:S01]  /*0c50*/  LDC R15, c[0x0][0x648] ;  /* 0x00019200ff0f7b82 */ /* 0x000e620000000800 */
[-CC-:B--2---:R-:W-:Y:S02]  /*0c60*/  SHF.R.U64 R27, R14, R20.reuse, R5.reuse ;  /* 0x000000140e1b7219 */ /* 0x184fe40000001205 */
[----:B------:R-:W-:-:S05]  /*0c70*/  SHF.R.U32.HI R5, RZ, R20, R5 ;  /* 0x00000014ff057219 */ /* 0x000fca0000011605 */
[----:B------:R-:W2:Y:S01]  /*0c80*/  LDC R21, c[0x0][0x638] ;  /* 0x00018e00ff157b82 */ /* 0x000ea20000000800 */
[-CC-:B---3--:R-:W-:Y:S02]  /*0c90*/  SHF.R.U64 R20, R27, R28.reuse, R5.reuse ;  /* 0x0000001c1b147219 */ /* 0x188fe40000001205 */
[-C--:B------:R-:W-:Y:S02]  /*0ca0*/  SHF.L.U32 R3, R3, R28.reuse, RZ ;  /* 0x0000001c03037219 */ /* 0x080fe400000006ff */
[----:B------:R-:W-:Y:S01]  /*0cb0*/  SHF.R.U32.HI R5, RZ, R28, R5 ;  /* 0x0000001cff057219 */ /* 0x000fe20000011605 */
[----:B------:R-:W-:Y:S01]  /*0cc0*/  IMAD.MOV.U32 R4, RZ, RZ, R20 ;  /* 0x000000ffff047224 */ /* 0x000fe200078e0014 */
[----:B------:R-:W-:Y:S01]  /*0cd0*/  LOP3.LUT R12, RZ, R3, RZ, 0x33, !PT ;  /* 0x00000003ff0c7212 */ /* 0x000fe200078e33ff */
[----:B------:R-:W3:Y:S01]  /*0ce0*/  LDC R25, c[0x0][0x610] ;  /* 0x00018400ff197b82 */ /* 0x000ee20000000800 */
[----:B------:R-:W-:Y:S05]  /*0cf0*/  @!P0 BRA `(.L_x_10) ;  /* 0x0000000000288947 */ /* 0x000fea0003800000 */
[----:B------:R-:W4:Y:S02]  /*0d00*/  LDC R3, c[0x0][0x64c] ;  /* 0x00019300ff037b82 */ /* 0x000f240000000800 */
[----:B----4-:R-:W-:-:S05]  /*0d10*/  IADD3 R3, P0, R20, R3, RZ ;  /* 0x0000000314037210 */ /* 0x010fca0007f1e0ff */
        /* <DEDUP_REMOVED lines=8> */
.L_x_10:
[----:B-1----:R-:W-:Y:S01]  /*0da0*/  SHF.R.U64 R4, R4, R15, R5 ;  /* 0x0000000f04047219 */ /* 0x002fe20000001205 */
[----:B0-----:R-:W-:Y:S01]  /*0db0*/  VIADD R5, R24, 0xffffffff ;  /* 0xffffffff18057836 */ /* 0x001fe20000000000 */
[----:B------:R-:W-:Y:S02]  /*0dc0*/  SHF.L.U32 R3, R23, R28, RZ ;  /* 0x0000001c17037219 */ /* 0x000fe400000006ff */
[----:B------:R-:W-:Y:S01]  /*0dd0*/  LOP3.LUT R12, R27, R12, RZ, 0xc0, !PT ;  /* 0x0000000c1b0c7212 */ /* 0x000fe200078ec0ff */
[----:B------:R-:W-:Y:S01]  /*0de0*/  IMAD.MOV R8, RZ, RZ, -R4 ;  /* 0x000000ffff087224 */ /* 0x000fe200078e0a04 */
[----:B------:R-:W-:-:S03]  /*0df0*/  SEL R7, R7, R22, !P1 ;  /* 0x0000001607077207 */ /* 0x000fc60004800000 */
[----:B------:R-:W-:Y:S01]  /*0e00*/  IMAD R12, R3, R4, R12 ;  /* 0x00000004030c7224 */ /* 0x000fe200078e020c */
[----:B------:R-:W-:Y:S01]  /*0e10*/  LOP3.LUT R4, R14, R5, RZ, 0xc0, !PT ;  /* 0x000000050e047212 */ /* 0x000fe200078ec0ff */
[----:B--2---:R-:W-:Y:S02]  /*0e20*/  IMAD R3, R8, R21, R20 ;  /* 0x0000001508037224 */ /* 0x004fe400078e0214 */
[----:B---3--:R-:W-:Y:S02]  /*0e30*/  IMAD R7, R12, R25, R7 ;  /* 0x000000190c077224 */ /* 0x008fe400078e0207 */
[----:B------:R-:W-:Y:S02]  /*0e40*/  IMAD.MOV.U32 R5, RZ, RZ, 0x1 ;  /* 0x00000001ff057424 */ /* 0x000fe400078e00ff */
[----:B------:R-:W-:-:S03]  /*0e50*/  IMAD R4, R3, R24, R4 ;  /* 0x0000001803047224 */ /* 0x000fc600078e0204 */
[----:B------:R-:W-:Y:S02]  /*0e60*/  PRMT R3, R5, 0x7610, R3 ;  /* 0x0000761005037816 */ /* 0x000fe40000000003 */
[----:B------:R-:W-:Y:S02]  /*0e70*/  SEL R100, R4, R7, !P1 ;  /* 0x0000000704647207 */ /* 0x000fe40004800000 */
[----:B------:R-:W-:-:S07]  /*0e80*/  SEL R101, R7, R4, !P1 ;  /* 0x0000000407657207 */ /* 0x000fce0004800000 */
.L_x_8:
[----:B------:R-:W-:-:S08]  /*0e90*/  NOP ;  /* 0x0000000000007918 */ /* 0x000fd00000000000 */
[----:B------:R-:W0:Y:S02]  /*0ea0*/  USETMAXREG.TRY_ALLOC.CTAPOOL UP0, 0xe8 ;  /* 0x000000e8000079c8 */ /* 0x000e240008000600 */
[----:B0-----:R-:W-:-:S13]  /*0eb0*/  PLOP3.LUT P0, PT, PT, PT, UP0, 0x80, 0x0 ;  /* 0x000000000000781c */ /* 0x001fda0003f0f008 */
[----:B------:R-:W-:Y:S05]  /*0ec0*/  @!P0 BRA `(.L_x_8) ;  /* 0xfffffffc00f08947 */ /* 0x000fea000383ffff */
[----:B------:R-:W-:Y:S01]  /*0ed0*/  ULDC.64 UR4, c[0x0][0x598] ;  /* 0x0001660000047ab9 */ /* 0x000fe20000000a00 */
[----:B------:R-:W-:Y:S01]  /*0ee0*/  ULDC.64 UR40, c[0x0][0x208] ;  /* 0x0000820000287ab9 */ /* 0x000fe20000000a00 */
[----:B------:R-:W-:-:S04]  /*0ef0*/  ISETP.NE.U32.AND P0, PT, RZ, UR4, PT ;  /* 0x00000004ff007c0c */ /* 0x000fc8000bf05070 */
[----:B------:R-:W-:-:S13]  /*0f00*/  ISETP.NE.AND.EX P0, PT, RZ, UR5, PT, P0 ;  /* 0x00000005ff007c0c */ /* 0x000fda000bf05300 */
[----:B------:R-:W-:Y:S05]  /*0f10*/  @!P0 BRA `(.L_x_11) ;  /* 0x00000000001c8947 */ /* 0x000fea0003800000 */
[----:B------:R-:W0:Y:S02]  /*0f20*/  LDC.64 R4, c[0x0][0x598] ;  /* 0x00016600ff047b82 */ /* 0x000e240000000a00 */
[----:B0-----:R-:W2:Y:S02]  /*0f30*/  LDG.E.64 R4, desc[UR40][R4.64] ;  /* 0x0000002804047981 */ /* 0x001ea4000c1e1b00 */
[----:B--2---:R-:W-:-:S04]  /*0f40*/  ISETP.NE.U32.AND P0, PT, R4, RZ, PT ;  /* 0x000000ff0400720c */ /* 0x004fc80003f05070 */
[----:B------:R-:W-:-:S13]  /*0f50*/  ISETP.NE.AND.EX P0, PT, R5, RZ, PT, P0 ;  /* 0x000000ff0500720c */ /* 0x000fda0003f05300 */
[----:B------:R-:W-:Y:S05]  /*0f60*/  @!P0 BRA `(.L_x_11) ;  /* 0x0000000000088947 */ /* 0x000fea0003800000 */
[----:B------:R0:W5:Y:S01]  /*0f70*/  LD.E R88, desc[UR40][R4.64] ;  /* 0x0000002804587980 */ /* 0x000162000c101900 */
[----:B------:R-:W-:Y:S05]  /*0f80*/  BRA `(.L_x_12) ;  /* 0x0000000000247947 */ /* 0x000fea0003800000 */
.L_x_11:
[----:B------:R-:W-:Y:S02]  /*0f90*/  ULDC.64 UR4, c[0x0][0x588] ;  /* 0x0001620000047ab9 */ /* 0x000fe40000000a00 */
[----:B------:R-:W-:-:S04]  /*0fa0*/  ISETP.NE.U32.AND P0, PT, RZ, UR4, PT ;  /* 0x00000004ff007c0c */ /* 0x000fc8000bf05070 */
[----:B------:R-:W-:-:S13]  /*0fb0*/  ISETP.NE.AND.EX P0, PT, RZ, UR5, PT, P0 ;  /* 0x00000005ff007c0c */ /* 0x000fda000bf05300 */
[----:B------:R-:W-:Y:S05]  /*0fc0*/  @!P0 BRA `(.L_x_13) ;  /* 0x00000000000c8947 */ /* 0x000fea0003800000 */
[----:B------:R-:W0:Y:S02]  /*0fd0*/  LDC.64 R88, c[0x0][0x588] ;  /* 0x00016200ff587b82 */ /* 0x000e240000000a00 */
[----:B0-----:R1:W5:Y:S01]  /*0fe0*/  LDG.E R88, desc[UR40][R88.64] ;  /* 0x0000002858587981 */ /* 0x001362000c1e1900 */
[----:B------:R-:W-:Y:S05]  /*0ff0*/  BRA `(.L_x_12) ;  /* 0x0000000000087947 */ /* 0x000fea0003800000 */
.L_x_13:
[----:B------:R-:W-:Y:S02]  /*1000*/  ULDC UR4, c[0x0][0x580] ;  /* 0x0001600000047ab9 */ /* 0x000fe40000000800 */
[----:B------:R-:W-:-:S07]  /*1010*/  IMAD.U32 R88, RZ, RZ, UR4 ;  /* 0x00000004ff587e24 */ /* 0x000fce000f8e00ff */
.L_x_12:
[----:B------:R-:W-:Y:S02]  /*1020*/  ULDC.64 UR4, c[0x0][0x5a0] ;  /* 0x0001680000047ab9 */ /* 0x000fe40000000a00 */
[----:B------:R-:W-:-:S04]  /*1030*/  ISETP.NE.U32.AND P0, PT, RZ, UR4, PT ;  /* 0x00000004ff007c0c */ /* 0x000fc8000bf05070 */
[----:B------:R-:W-:-:S13]  /*1040*/  ISETP.NE.AND.EX P0, PT, RZ, UR5, PT, P0 ;  /* 0x00000005ff007c0c */ /* 0x000fda000bf05300 */
[----:B------:R-:W-:Y:S05]  /*1050*/  @!P0 BRA `(.L_x_14) ;  /* 0x00000000001c8947 */ /* 0x000fea0003800000 */
[----:B0-----:R-:W0:Y:S02]  /*1060*/  LDC.64 R4, c[0x0][0x5a0] ;  /* 0x00016800ff047b82 */ /* 0x001e240000000a00 */
[----:B0-----:R-:W2:Y:S02]  /*1070*/  LDG.E.64 R4, desc[UR40][R4.64] ;  /* 0x0000002804047981 */ /* 0x001ea4000c1e1b00 */
[----:B--2---:R-:W-:-:S04]  /*1080*/  ISETP.NE.U32.AND P0, PT, R4, RZ, PT ;  /* 0x000000ff0400720c */ /* 0x004fc80003f05070 */
[----:B------:R-:W-:-:S13]  /*1090*/  ISETP.NE.AND.EX P0, PT, R5, RZ, PT, P0 ;  /* 0x000000ff0500720c */ /* 0x000fda0003f05300 */
[----:B------:R-:W-:Y:S05]  /*10a0*/  @!P0 BRA `(.L_x_14) ;  /* 0x0000000000088947 */ /* 0x000fea0003800000 */
[----:B-1----:R0:W5:Y:S01]  /*10b0*/  LD.E R89, desc[UR40][R4.64] ;  /* 0x0000002804597980 */ /* 0x002162000c101900 */
[----:B------:R-:W-:Y:S05]  /*10c0*/  BRA `(.L_x_15) ;  /* 0x0000000000247947 */ /* 0x000fea0003800000 */
.L_x_14:
[----:B------:R-:W-:Y:S02]  /*10d0*/  ULDC.64 UR4, c[0x0][0x590] ;  /* 0x0001640000047ab9 */ /* 0x000fe40000000a00 */
[----:B------:R-:W-:-:S04]  /*10e0*/  ISETP.NE.U32.AND P0, PT, RZ, UR4, PT ;  /* 0x00000004ff007c0c */ /* 0x000fc8000bf05070 */
[----:B------:R-:W-:-:S13]  /*10f0*/  ISETP.NE.AND.EX P0, PT, RZ, UR5, PT, P0 ;  /* 0x00000005ff007c0c */ /* 0x000fda000bf05300 */
[----:B------:R-:W-:Y:S05]  /*1100*/  @!P0 BRA `(.L_x_16) ;  /* 0x00000000000c8947 */ /* 0x000fea0003800000 */
[----:B0-----:R-:W1:Y:S02]  /*1110*/  LDC.64 R4, c[0x0][0x590] ;  /* 0x00016400ff047b82 */ /* 0x001e640000000a00 */
[----:B-1----:R1:W5:Y:S01]  /*1120*/  LDG.E R89, desc[UR40][R4.64] ;  /* 0x0000002804597981 */ /* 0x002362000c1e1900 */
[----:B------:R-:W-:Y:S05]  /*1130*/  BRA `(.L_x_15) ;  /* 0x0000000000087947 */ /* 0x000fea0003800000 */
.L_x_16:
[----:B------:R-:W-:Y:S02]  /*1140*/  ULDC UR4, c[0x0][0x584] ;  /* 0x0001610000047ab9 */ /* 0x000fe40000000800 */
[----:B-1----:R-:W-:-:S07]  /*1150*/  IMAD.U32 R89, RZ, RZ, UR4 ;  /* 0x00000004ff597e24 */ /* 0x002fce000f8e00ff */
.L_x_15:
[----:B------:R-:W-:-:S13]  /*1160*/  LOP3.LUT P0, RZ, R3, 0xff, RZ, 0xc0, !PT ;  /* 0x000000ff03ff7812 */ /* 0x000fda000780c0ff */
[----:B------:R-:W-:Y:S05]  /*1170*/  @!P0 EXIT ;  /* 0x000000000000894d */ /* 0x000fea0003800000 */
[----:B------:R-:W2:Y:S01]  /*1180*/  LDC R92, c[0x0][0x658] ;  /* 0x00019600ff5c7b82 */ /* 0x000ea20000000800 */
[----:B------:R-:W-:Y:S01]  /*1190*/  ULDC.64 UR6, c[0x0][0x288] ;  /* 0x0000a20000067ab9 */ /* 0x000fe20000000a00 */
[----:B------:R-:W-:Y:S01]  /*11a0*/  LOP3.LUT R6, R6, 0x1, RZ, 0xc0, !PT ;  /* 0x0000000106067812 */ /* 0x000fe200078ec0ff */
[----:B------:R-:W-:Y:S01]  /*11b0*/  UIADD3 UR4, UR7, 0x7f, URZ ;  /* 0x0000007f07047890 */ /* 0x000fe2000fffe03f */
[----:B------:R-:W-:Y:S01]  /*11c0*/  SHF.R.U32.HI R3, RZ, 0x2, R94 ;  /* 0x00000002ff037819 */ /* 0x000fe2000001165e */
[----:B01----:R-:W-:Y:S01]  /*11d0*/  IMAD.MOV.U32 R5, RZ, RZ, -0x1 ;  /* 0xffffffffff057424 */ /* 0x003fe200078e00ff */
[----:B------:R-:W-:Y:S01]  /*11e0*/  SHF.R.U32.HI R0, RZ, 0x1, R0 ;  /* 0x00000001ff007819 */ /* 0x000fe20000011600 */
[----:B------:R-:W-:Y:S01]  /*11f0*/  USHF.R.S32.HI UR5, URZ, 0x1f, UR4 ;  /* 0x0000001f3f057899 */ /* 0x000fe20008011404 */
[----:B------:R-:W0:Y:S01]  /*1200*/  LDC.64 R90, c[0x0][0x5c8] ;  /* 0x00017200ff5a7b82 */ /* 0x000e220000000a00 */
[----:B------:R-:W-:Y:S01]  /*1210*/  IMAD.SHL.U32 R22, R6, 0x40, RZ ;  /* 0x0000004006167824 */ /* 0x000fe200078e00ff */
[----:B------:R-:W-:Y:S01]  /*1220*/  LOP3.LUT R3, R3, 0x7, RZ, 0xc0, !PT ;  /* 0x0000000703037812 */ /* 0x000fe200078ec0ff */
[----:B------:R-:W-:Y:S01]  /*1230*/  ULEA.HI UR5, UR5, UR4, URZ, 0x7 ;  /* 0x0000000405057291 */ /* 0x000fe2000f8f383f */
[----:B------:R-:W-:Y:S01]  /*1240*/  LOP3.LUT R0, R0, 0x30, RZ, 0xc0, !PT ;  /* 0x0000003000007812 */ /* 0x000fe200078ec0ff */
[----:B------:R-:W-:Y:S01]  /*1250*/  IMAD.MOV.U32 R7, RZ, RZ, 0x1 ;  /* 0x00000001ff077424 */ /* 0x000fe200078e00ff */
[--C-:B------:R-:W-:Y:S01]  /*1260*/  LOP3.LUT R22, R22, 0x40, R3.reuse, 0xe2, !PT ;  /* 0x0000004016167812 */ /* 0x100fe200078ee203 */
[----:B------:R-:W-:Y:S01]  /*1270*/  USHF.R.S32.HI UR43, URZ, 0x7, UR5 ;  /* 0x000000073f2b7899 */ /* 0x000fe20008011405 */
[----:B------:R-:W1:Y:S01]  /*1280*/  LDC R96, c[0x0][0x600] ;  /* 0x00018000ff607b82 */ /* 0x000e620000000800 */
[----:B------:R-:W-:Y:S01]  /*1290*/  IADD3 R3, RZ, -R0, -R3 ;  /* 0x80000000ff037210 */ /* 0x000fe20007ffe803 */
[----:B------:R-:W-:Y:S01]  /*12a0*/  IMAD.U32 R4, RZ, RZ, UR6 ;  /* 0x00000006ff047e24 */ /* 0x000fe2000f8e00ff */
[C---:B------:R-:W-:Y:S01]  /*12b0*/  LOP3.LUT R93, R94.reuse, 0x3, RZ, 0xc0, !PT ;  /* 0x000000035e5d7812 */ /* 0x040fe200078ec0ff */
[----:B------:R-:W-:Y:S01]  /*12c0*/  UISETP.LT.AND UP0, UPT, UR43, 0x1, UPT ;  /* 0x000000012b00788c */ /* 0x000fe2000bf01270 */
[----:B------:R-:W-:Y:S01]  /*12d0*/  LOP3.LUT R95, R94, 0x80, RZ, 0xc0, !PT ;  /* 0x000000805e5f7812 */ /* 0x000fe200078ec0ff */
[----:B------:R-:W-:Y:S01]  /*12e0*/  IMAD R3, R6, -0x40, R3 ;  /* 0xffffffc006037824 */ /* 0x000fe200078e0203 */
[----:B------:R-:W-:Y:S01]  /*12f0*/  ULDC UR4, c[0x0][0x284] ;  /* 0x0000a10000047ab9 */ /* 0x000fe20000000800 */
[----:B--2---:R-:W-:Y:S01]  /*1300*/  SHF.L.U32 R5, R5, R92, RZ ;  /* 0x0000005c05057219 */ /* 0x004fe200000006ff */
[----:B------:R-:W-:Y:S01]  /*1310*/  USEL UR44, UR43, 0x1, UP0 ;  /* 0x000000012b2c7887 */ /* 0x000fe20008000000 */
[----:B------:R-:W-:Y:S01]  /*1320*/  IMAD R93, R93, -0x2, R4 ;  /* 0xfffffffe5d5d7824 */ /* 0x000fe200078e0204 */
[----:B------:R-:W-:Y:S01]  /*1330*/  LOP3.LUT R22, R22, R0, RZ, 0xfc, !PT ;  /* 0x0000000016167212 */ /* 0x000fe200078efcff */
[----:B------:R-:W-:Y:S01]  /*1340*/  IMAD.SHL.U32 R94, R94, 0x2, RZ ;  /* 0x000000025e5e7824 */ /* 0x000fe200078e00ff */
[----:B------:R-:W-:Y:S01]  /*1350*/  SHF.L.U32 R92, R7, R92, RZ ;  /* 0x0000005c075c7219 */ /* 0x000fe200000006ff */
[----:B------:R-:W-:Y:S01]  /*1360*/  VIADD R98, R3, UR4 ;  /* 0x0000000403627c36 */ /* 0x000fe20008000000 */
[----:B------:R-:W-:Y:S01]  /*1370*/  LOP3.LUT R103, R18, 0x1, RZ, 0xfc, !PT ;  /* 0x0000000112677812 */ /* 0x000fe200078efcff */
[----:B------:R-:W-:Y:S01]  /*1380*/  IMAD.MOV.U32 R23, RZ, RZ, RZ ;  /* 0x000000ffff177224 */ /* 0x000fe200078e00ff */
[C---:B0-----:R-:W-:Y:S01]  /*1390*/  SHF.L.U64.HI R91, R90.reuse, 0x3, R91 ;  /* 0x000000035a5b7819 */ /* 0x041fe2000001025b */
[----:B------:R-:W-:Y:S01]  /*13a0*/  IMAD.SHL.U32 R90, R90, 0x8, RZ ;  /* 0x000000085a5a7824 */ /* 0x000fe200078e00ff */
[----:B------:R-:W-:Y:S01]  /*13b0*/  SHF.R.U32.HI R95, RZ, 0x7, R95 ;  /* 0x00000007ff5f7819 */ /* 0x000fe2000001165f */
[----:B------:R-:W-:Y:S01]  /*13c0*/  UIADD3 UR44, UR43, -UR44, URZ ;  /* 0x8000002c2b2c7290 */ /* 0x000fe2000fffe03f */
[----:B------:R-:W-:Y:S01]  /*13d0*/  LOP3.LUT R97, RZ, R5, RZ, 0x33, !PT ;  /* 0x00000005ff617212 */ /* 0x000fe200078e33ff */
[----:B------:R-:W-:Y:S01]  /*13e0*/  UMOV UR36, URZ ;  /* 0x0000003f00247c82 */ /* 0x000fe20008000000 */
[----:B------:R-:W-:Y:S01]  /*13f0*/  UMOV UR42, URZ ;  /* 0x0000003f002a7c82 */ /* 0x000fe20008000000 */
[----:B-1----:R-:W-:-:S08]  /*1400*/  VIADD R96, R96, 0xffffffff ;  /* 0xffffffff60607836 */ /* 0x002fd00000000000 */
.L_x_162:
[----:B0-----:R-:W0:Y:S01]  /*1410*/  SHFL.IDX PT, R0, R95, RZ, 0x1f ;  /* 0x00001fff5f007589 */ /* 0x001e2200000e0000 */
[----:B-1----:R-:W1:Y:S01]  /*1420*/  S2UR UR7, SR_CgaCtaId ;  /* 0x00000000000779c3 */ /* 0x002e620000008800 */
[----:B------:R-:W-:Y:S01]  /*1430*/  UMOV UR6, 0x400 ;  /* 0x0000040000067882 */ /* 0x000fe20000000000 */
[----:B0-----:R-:W-:Y:S01]  /*1440*/  R2UR UR4, R0 ;  /* 0x00000000000472ca */ /* 0x001fe200000e0000 */
[----:B-1----:R-:W-:-:S12]  /*1450*/  ULEA UR6, UR7, UR6, 0x18 ;  /* 0x0000000607067291 */ /* 0x002fd8000f8ec03f */
[----:B------:R-:W-:-:S04]  /*1460*/  ULEA.HI UR5, UR4, UR4, URZ, 0x1 ;  /* 0x0000000404057291 */ /* 0x000fc8000f8f083f */
[----:B------:R-:W-:-:S04]  /*1470*/  ULOP3.LUT UR5, UR5, 0x7fffe, URZ, 0xc0, !UPT ;  /* 0x0007fffe05057892 */ /* 0x000fc8000f8ec03f */
[----:B------:R-:W-:-:S03]  /*1480*/  UIADD3 UR5, UR4, -UR5, URZ ;  /* 0x8000000504057290 */ /* 0x000fc6000fffe03f */
[----:B------:R-:W-:Y:S01]  /*1490*/  ULDC UR4, c[0x0][0x28c] ;  /* 0x0000a30000047ab9 */ /* 0x000fe20000000800 */
[----:B------:R-:W-:Y:S01]  /*14a0*/  ULEA UR5, UR5, UR6, 0xd ;  /* 0x0000000605057291 */ /* 0x000fe2000f8e683f */
[----:B------:R-:W-:-:S03]  /*14b0*/  ISETP.LT.AND P0, PT, RZ, UR4, PT ;  /* 0x00000004ff007c0c */ /* 0x000fc6000bf01270 */
[----:B------:R-:W-:-:S04]  /*14c0*/  UIADD3 UR5, UR5, 0x100, URZ ;  /* 0x0000010005057890 */ /* 0x000fc8000fffe03f */
[----:B------:R-:W-:-:S04]  /*14d0*/  USHF.R.U32.HI UR5, URZ, 0x4, UR5 ;  /* 0x000000043f057899 */ /* 0x000fc80008011605 */
[----:B------:R-:W-:-:S04]  /*14e0*/  ULOP3.LUT UR5, UR5, 0x3fff, URZ, 0xc0, !UPT ;  /* 0x00003fff05057892 */ /* 0x000fc8000f8ec03f */
[----:B------:R-:W-:Y:S01]  /*14f0*/  ULOP3.LUT UR45, UR5, 0x10000, URZ, 0xfc, !UPT ;  /* 0x00010000052d7892 */ /* 0x000fe2000f8efc3f */
[----:B---345:R-:W-:Y:S11]  /*1500*/  @P0 BRA `(.L_x_17) ;  /* 0x0000000000400947 */ /* 0x038ff60003800000 */
[----:B------:R-:W-:Y:S01]  /*1510*/  MOV R0, 0x0 ;  /* 0x0000000000007802 */ /* 0x000fe20000000f00 */
[----:B------:R-:W-:Y:S01]  /*1520*/  ULDC.64 UR4, c[0x4][0x68] ;  /* 0x01001a0000047ab9 */ /* 0x000fe20000000a00 */
[----:B------:R-:W-:Y:S01]  /*1530*/  ULDC.64 UR6, c[0x4][0x8] ;  /* 0x0100020000067ab9 */ /* 0x000fe20000000a00 */
[----:B------:R-:W-:Y:S01]  /*1540*/  IMAD.U32 R4, RZ, RZ, UR4 ;  /* 0x00000004ff047e24 */ /* 0x000fe2000f8e00ff */
[----:B------:R0:W1:Y:S01]  /*1550*/  LDC.64 R14, c[0x4][R0] ;  /* 0x01000000000e7b82 */ /* 0x0000620000000a00 */
[----:B------:R-:W-:Y:S01]  /*1560*/  IMAD.U32 R5, RZ, RZ, UR5 ;  /* 0x00000005ff057e24 */ /* 0x000fe2000f8e00ff */
[----:B------:R-:W-:Y:S01]  /*1570*/  ULDC.64 UR4, c[0x4][0x70] ;  /* 0x01001c0000047ab9 */ /* 0x000fe20000000a00 */
[----:B------:R-:W-:Y:S02]  /*1580*/  IMAD.U32 R10, RZ, RZ, UR6 ;  /* 0x00000006ff0a7e24 */ /* 0x000fe4000f8e00ff */
[----:B------:R-:W-:Y:S02]  /*1590*/  IMAD.U32 R6, RZ, RZ, UR4 ;  /* 0x00000004ff067e24 */ /* 0x000fe4000f8e00ff */
[----:B------:R-:W-:-:S02]  /*15a0*/  IMAD.U32 R7, RZ, RZ, UR5 ;  /* 0x00000005ff077e24 */ /* 0x000fc4000f8e00ff */
[----:B------:R-:W-:Y:S02]  /*15b0*/  IMAD.U32 R11, RZ, RZ, UR7 ;  /* 0x00000007ff0b7e24 */ /* 0x000fe4000f8e00ff */
[----:B------:R-:W-:Y:S02]  /*15c0*/  IMAD.MOV.U32 R8, RZ, RZ, 0x1e1 ;  /* 0x000001e1ff087424 */ /* 0x000fe400078e00ff */
[----:B------:R-:W-:Y:S02]  /*15d0*/  IMAD.MOV.U32 R12, RZ, RZ, 0x1 ;  /* 0x00000001ff0c7424 */ /* 0x000fe400078e00ff */
[----:B0-----:R-:W-:-:S07]  /*15e0*/  IMAD.MOV.U32 R13, RZ, RZ, RZ ;  /* 0x000000ffff0d7224 */ /* 0x001fce00078e00ff */
[----:B------:R-:W-:-:S07]  /*15f0*/  LEPC R20, `(.L_x_17) ;  /* 0x000000001014794e */ /* 0x000fce0000000000 */
[----:B-1---5:R-:W-:Y:S05]  /*1600*/  CALL.ABS.NOINC R14 ;  /* 0x000000000e007343 */ /* 0x022fea0003c00000 */
.L_x_17:
[----:B------:R-:W-:-:S13]  /*1610*/  ISETP.NE.AND P0, PT, R103, 0x3, PT ;  /* 0x000000036700780c */ /* 0x000fda0003f05270 */
[----:B------:R-:W-:Y:S05]  /*1620*/  @!P0 BRA `(.L_x_18) ;  /* 0x0000000000048947 */ /* 0x000fea0003800000 */
[----:B------:R-:W-:Y:S01]  /*1630*/  BPT.TRAP 0x1 ;  /* 0x000000040000795c */ /* 0x000fe20000300000 */
.L_x_18:
[----:B------:R-:W0:Y:S01]  /*1640*/  S2UR UR5, SR_CgaCtaId ;  /* 0x00000000000579c3 */ /* 0x000e220000008800 */
[----:B------:R-:W-:Y:S01]  /*1650*/  UMOV UR4, 0x400 ;  /* 0x0000040000047882 */ /* 0x000fe20000000000 */
[----:B------:R-:W-:Y:S02]  /*1660*/  IMAD.U32 R0, RZ, RZ, UR36 ;  /* 0x00000024ff007e24 */ /* 0x000fe4000f8e00ff */
[----:B------:R-:W-:-:S03]  /*1670*/  IMAD.U32 R3, RZ, RZ, UR42 ;  /* 0x0000002aff037e24 */ /* 0x000fc6000f8e00ff */
[----:B------:R-:W-:Y:S01]  /*1680*/  SHF.L.U32 R0, R0, 0x1f, RZ ;  /* 0x0000001f00007819 */ /* 0x000fe200000006ff */
[----:B0-----:R-:W-:-:S06]  /*1690*/  ULEA UR4, UR5, UR4, 0x18 ;  /* 0x0000000405047291 */ /* 0x001fcc000f8ec03f */
[----:B------:R-:W-:-:S04]  /*16a0*/  IMAD.U32 R6, RZ, RZ, UR4 ;  /* 0x00000004ff067e24 */ /* 0x000fc8000f8e00ff */
[----:B------:R-:W-:-:S04]  /*16b0*/  IMAD R3, R3, 0x8, R6 ;  /* 0x0000000803037824 */ /* 0x000fc800078e0206 */
[----:B------:R0:W1:Y:S01]  /*16c0*/  SYNCS.PHASECHK.TRANS64.TRYWAIT P1, [R3+URZ], R0 ;  /* 0x00000000030075a7 */ /* 0x000062000802017f */
[----:B------:R-:W-:Y:S05]  /*16d0*/  @!P0 BRA `(.L_x_19) ;  /* 0x0000000000048947 */ /* 0x000fea0003800000 */
[----:B------:R-:W-:Y:S01]  /*16e0*/  BPT.TRAP 0x1 ;  /* 0x000000040000795c */ /* 0x000fe20000300000 */
.L_x_19:
[----:B------:R-:W-:-:S05]  /*16f0*/  IMAD.U32 R4, RZ, RZ, UR44 ;  /* 0x0000002cff047e24 */ /* 0x000fca000f8e00ff */
[----:B------:R-:W-:Y:S01]  /*1700*/  ISETP.GE.AND P2, PT, R4, 0x1, PT ;  /* 0x000000010400780c */ /* 0x000fe20003f46270 */
[----:B-1----:R-:W-:-:S12]  /*1710*/  @P1 BRA `(.L_x_20) ;  /* 0x0000000000081947 */ /* 0x002fd80003800000 */
[----:B------:R-:W1:Y:S02]  /*1720*/  SYNCS.PHASECHK.TRANS64.TRYWAIT P1, [R3+URZ], R0 ;  /* 0x00000000030075a7 */ /* 0x000e64000802017f */
[----:B-1----:R-:W-:Y:S05]  /*1730*/  @!P1 BRA `(.L_x_21) ;  /* 0x00000070006c9947 */ /* 0x002fea0003800000 */
.L_x_20:
[----:B------:R-:W-:Y:S05]  /*1740*/  WARPSYNC.ALL ;  /* 0x0000000000007948 */ /* 0x000fea0003800000 */
[----:B------:R-:W-:Y:S01]  /*1750*/  R2UR UR4, R6 ;  /* 0x00000000060472ca */ /* 0x000fe200000e0000 */
[----:B------:R-:W-:Y:S01]  /*1760*/  ULEA UR8, UR42, UR45, 0xc ;  /* 0x0000002d2a087291 */ /* 0x000fe2000f8e603f */
[----:B------:R-:W-:Y:S01]  /*1770*/  WARPGROUP.ARRIVE ;  /* 0x00000000000079c5 */ /* 0x000fe20000000000 */
[----:B------:R-:W-:Y:S01]  /*1780*/  UMOV UR9, 0x40000040 ;  /* 0x4000004000097882 */ /* 0x000fe20000000000 */
[----:B------:R-:W-:Y:S01]  /*1790*/  UMOV UR11, 0x40000040 ;  /* 0x40000040000b7882 */ /* 0x000fe20000000000 */
[----:B------:R-:W-:Y:S01]  /*17a0*/  UIADD3 UR12, UR8, 0x2, URZ ;  /* 0x00000002080c7890 */ /* 0x000fe2000fffe03f */
[----:B------:R-:W-:Y:S01]  /*17b0*/  UMOV UR13, 0x40000040 ;  /* 0x40000040000d7882 */ /* 0x000fe20000000000 */
[----:B------:R-:W-:-:S06]  /*17c0*/  UMOV UR15, 0x40000040 ;  /* 0x40000040000f7882 */ /* 0x000fcc0000000000 */
[----:B------:R-:W-:-:S04]  /*17d0*/  UIADD3 UR4, UR4, 0x40100, URZ ;  /* 0x0004010004047890 */ /* 0x000fc8000fffe03f */
[----:B------:R-:W-:-:S04]  /*17e0*/  USHF.R.U32.HI UR4, URZ, 0x4, UR4 ;  /* 0x000000043f047899 */ /* 0x000fc80008011604 */
[----:B------:R-:W-:-:S04]  /*17f0*/  ULOP3.LUT UR4, UR4, 0x3fff, URZ, 0xc0, !UPT ;  /* 0x00003fff04047892 */ /* 0x000fc8000f8ec03f */
[----:B------:R-:W-:-:S04]  /*1800*/  ULOP3.LUT UR4, UR4, 0x10000, URZ, 0xfc, !UPT ;  /* 0x0001000004047892 */ /* 0x000fc8000f8efc3f */
[----:B------:R-:W-:-:S04]  /*1810*/  ULEA UR6, UR42, UR4, 0xc ;  /* 0x000000042a067291 */ /* 0x000fc8000f8e603f */
[----:B------:R-:W-:-:S03]  /*1820*/  UIADD3 UR14, UR6, 0x2, URZ ;  /* 0x00000002060e7890 */ /* 0x000fc6000fffe03f */
[----:B------:R-:W-:Y:S02]  /*1830*/  UMOV UR10, UR6 ;  /* 0x00000006000a7c82 */ /* 0x000fe40008000000 */
[----:B------:R-:W-:Y:S01]  /*1840*/  HGMMA.64x128x8.F32.TF32 R24, gdesc[UR8], RZ, !UPT, gsb0 ;  /* 0x05e00000081879f0 */ /* 0x000fe2000c0028ff */
[----:B------:R-:W-:Y:S01]  /*1850*/  UIADD3 UR10, UR6, 0xc06, URZ ;  /* 0x00000c06060a7890 */ /* 0x000fe2000fffe03f */
[----:B------:R-:W-:Y:S01]  /*1860*/  UMOV UR9, 0x40000040 ;  /* 0x4000004000097882 */ /* 0x000fe20000000000 */
[----:B------:R-:W-:Y:S01]  /*1870*/  UMOV UR11, 0x40000040 ;  /* 0x40000040000b7882 */ /* 0x000fe20000000000 */
[----:B------:R-:W-:Y:S02]  /*1880*/  WARPGROUP.DEPBAR.LE gsb0, 0x0 ;  /* 0x00008000000079c5 */ /* 0x000fe40000010000 */
[----:B------:R-:W-:-:S06]  /*1890*/  WARPGROUP.ARRIVE ;  /* 0x00000000000079c5 */ /* 0x000fcc0000000000 */
[----:B------:R-:W-:Y:S01]  /*18a0*/  HGMMA.64x128x8.F32.TF32 R24, gdesc[UR12], R24, gsb0 ;  /* 0x05e000000c1879f0 */ /* 0x000fe20008002818 */
[----:B------:R-:W-:Y:S02]  /*18b0*/  UIADD3 UR12, UR8, 0x4, URZ ;  /* 0x00000004080c7890 */ /* 0x000fe4000fffe03f */
        /* <DEDUP_REMOVED lines=87> */
[----:B------:R-:W-:Y:S01]  /*1e30*/  UIADD3 UR8, UR8, 0xc06, URZ ;  /* 0x00000c0608087890 */ /* 0x000fe2000fffe03f */
[----:B------:R-:W-:Y:S02]  /*1e40*/  WARPGROUP.DEPBAR.LE gsb0, 0x0 ;  /* 0x00008000000079c5 */ /* 0x000fe40000010000 */
[----:B------:R-:W-:-:S06]  /*1e50*/  WARPGROUP.ARRIVE ;  /* 0x00000000000079c5 */ /* 0x000fcc0000000000 */
[----:B------:R-:W-:Y:S03]  /*1e60*/  HGMMA.64x128x8.F32.TF32 R24, gdesc[UR12], R24, gsb0 ;  /* 0x05e000000c1879f0 */ /* 0x000fe60008002818 */
[----:B------:R-:W-:Y:S02]  /*1e70*/  WARPGROUP.DEPBAR.LE gsb0, 0x0 ;  /* 0x00008000000079c5 */ /* 0x000fe40000010000 */
[----:B------:R-:W-:-:S07]  /*1e80*/  WARPGROUP.ARRIVE ;  /* 0x00000000000079c5 */ /* 0x000fce0000000000 */
[----:B------:R-:W-:Y:S03]  /*1e90*/  HGMMA.64x128x8.F32.TF32 R24, gdesc[UR8], R24, gsb0 ;  /* 0x05e00000081879f0 */ /* 0x000fe60008002818 */
[----:B------:R-:W-:Y:S02]  /*1ea0*/  WARPGROUP.DEPBAR.LE gsb0, 0x0 ;  /* 0x00008000000079c5 */ /* 0x000fe40000010000 */
[----:B------:R-:W-:Y:S05]  /*1eb0*/  @!P2 BRA `(.L_x_22) ;  /* 0x000000080078a947 */ /* 0x000fea0003800000 */
[----:B------:R-:W-:Y:S01]  /*1ec0*/  UIADD3 UR5, UR42, 0x1, URZ ;  /* 0x000000012a057890 */ /* 0x000fe2000fffe03f */
[----:B01----:R-:W-:Y:S02]  /*1ed0*/  IMAD.U32 R0, RZ, RZ, UR44 ;  /* 0x0000002cff007e24 */ /* 0x003fe4000f8e00ff */
[----:B------:R-:W-:Y:S01]  /*1ee0*/  IMAD.U32 R3, RZ, RZ, UR42 ;  /* 0x0000002aff037e24 */ /* 0x000fe2000f8e00ff */
[----:B------:R-:W-:-:S04]  /*1ef0*/  UISETP.NE.AND UP0, UPT, UR5, 0x4, UPT ;  /* 0x000000040500788c */ /* 0x000fc8000bf05270 */
[----:B------:R-:W-:Y:S02]  /*1f00*/  USEL UR6, URZ, 0x1, UP0 ;  /* 0x000000013f067887 */ /* 0x000fe40008000000 */
[----:B------:R-:W-:Y:S02]  /*1f10*/  USEL UR5, UR5, URZ, UP0 ;  /* 0x0000003f05057287 */ /* 0x000fe40008000000 */
[----:B------:R-:W-:-:S06]  /*1f20*/  ULOP3.LUT UR6, UR36, UR6, URZ, 0x3c, !UPT ;  /* 0x0000000624067292 */ /* 0x000fcc000f8e3c3f */
[----:B------:R-:W-:-:S07]  /*1f30*/  IMAD.U32 R7, RZ, RZ, UR6 ;  /* 0x00000006ff077e24 */ /* 0x000fce000f8e00ff */
.L_x_29:
[----:B------:R-:W-:Y:S05]  /*1f40*/  @!P0 BRA `(.L_x_23) ;  /* 0x0000000000048947 */ /* 0x000fea0003800000 */
[----:B------:R-:W-:Y:S01]  /*1f50*/  BPT.TRAP 0x1 ;  /* 0x000000040000795c */ /* 0x000fe20000300000 */
.L_x_23:
[----:B------:R-:W0:Y:S01]  /*1f60*/  S2UR UR7, SR_CgaCtaId ;  /* 0x00000000000779c3 */ /* 0x000e220000008800 */
[----:B------:R-:W-:Y:S01]  /*1f70*/  UMOV UR6, 0x400 ;  /* 0x0000040000067882 */ /* 0x000fe20000000000 */
[----:B------:R-:W-:Y:S01]  /*1f80*/  IMAD.U32 R5, RZ, RZ, UR5 ;  /* 0x00000005ff057e24 */ /* 0x000fe2000f8e00ff */
[----:B------:R-:W-:Y:S01]  /*1f90*/  SHF.L.U32 R4, R7, 0x1f, RZ ;  /* 0x0000001f07047819 */ /* 0x000fe200000006ff */
[----:B0-----:R-:W-:-:S06]  /*1fa0*/  ULEA UR6, UR7, UR6, 0x18 ;  /* 0x0000000607067291 */ /* 0x001fcc000f8ec03f */
[----:B------:R-:W-:-:S04]  /*1fb0*/  IMAD.U32 R6, RZ, RZ, UR6 ;  /* 0x00000006ff067e24 */ /* 0x000fc8000f8e00ff */
[----:B------:R-:W-:-:S04]  /*1fc0*/  IMAD R5, R5, 0x8, R6 ;  /* 0x0000000805057824 */ /* 0x000fc800078e0206 */
[----:B------:R0:W1:Y:S01]  /*1fd0*/  SYNCS.PHASECHK.TRANS64.TRYWAIT P1, [R5+URZ], R4 ;  /* 0x00000004050075a7 */ /* 0x000062000802017f */
[----:B------:R-:W-:Y:S05]  /*1fe0*/  @!P0 BRA `(.L_x_24) ;  /* 0x0000000000048947 */ /* 0x000fea0003800000 */
[----:B------:R-:W-:Y:S01]  /*1ff0*/  BPT.TRAP 0x1 ;  /* 0x000000040000795c */ /* 0x000fe20000300000 */
.L_x_24:
[----:B-1----:R-:W-:Y:S05]  /*2000*/  @P1 BRA `(.L_x_25) ;  /* 0x0000000000081947 */ /* 0x002fea0003800000 */
[----:B------:R-:W1:Y:S02]  /*2010*/  SYNCS.PHASECHK.TRANS64.TRYWAIT P1, [R5+URZ], R4 ;  /* 0x00000004050075a7 */ /* 0x000e64000802017f */
[----:B-1----:R-:W-:Y:S05]  /*2020*/  @!P1 BRA `(.L_x_26) ;  /* 0x0000006800449947 */ /* 0x002fea0003800000 */
.L_x_25:
[----:B------:R-:W-:Y:S01]  /*2030*/  ULEA UR8, UR5, UR4, 0xc ;  /* 0x0000000405087291 */ /* 0x000fe2000f8e603f */
[----:B------:R-:W-:Y:S01]  /*2040*/  WARPGROUP.ARRIVE ;  /* 0x00000000000079c5 */ /* 0x000fe20000000000 */
[----:B------:R-:W-:Y:S01]  /*2050*/  ULEA UR6, UR5, UR45, 0xc ;  /* 0x0000002d05067291 */ /* 0x000fe2000f8e603f */
[----:B------:R-:W-:Y:S01]  /*2060*/  UMOV UR15, 0x40000040 ;  /* 0x40000040000f7882 */ /* 0x000fe20000000000 */
[----:B------:R-:W-:Y:S01]  /*2070*/  UMOV UR13, 0x40000040 ;  /* 0x40000040000d7882 */ /* 0x000fe20000000000 */
[----:B------:R-:W-:Y:S02]  /*2080*/  UIADD3 UR10, UR8, 0xc06, URZ ;  /* 0x00000c06080a7890 */ /* 0x000fe4000fffe03f */
[----:B------:R-:W-:Y:S02]  /*2090*/  UMOV UR14, UR8 ;  /* 0x00000008000e7c82 */ /* 0x000fe40008000000 */
[----:B------:R-:W-:Y:S01]  /*20a0*/  UMOV UR12, UR6 ;  /* 0x00000006000c7c82 */ /* 0x000fe20008000000 */
[----:B------:R-:W-:Y:S01]  /*20b0*/  UMOV UR11, 0x40000040 ;  /* 0x40000040000b7882 */ /* 0x000fe20000000000 */
[----:B------:R-:W-:Y:S01]  /*20c0*/  HGMMA.64x128x8.F32.TF32 R24, gdesc[UR12], R24, gsb0 ;  /* 0x05e000000c1879f0 */ /* 0x000fe20008002818 */
[----:B------:R-:W-:-:S02]  /*20d0*/  UIADD3 UR14, UR8, 0x2, URZ ;  /* 0x00000002080e7890 */ /* 0x000fc4000fffe03f */
[----:B------:R-:W-:Y:S01]  /*20e0*/  UIADD3 UR12, UR6, 0x2, URZ ;  /* 0x00000002060c7890 */ /* 0x000fe2000fffe03f */
[----:B------:R-:W-:Y:S01]  /*20f0*/  UMOV UR15, 0x40000040 ;  /* 0x40000040000f7882 */ /* 0x000fe20000000000 */
        /* <DEDUP_REMOVED lines=102> */
[----:B------:R-:W-:Y:S01]  /*2760*/  BPT.TRAP 0x1 ;  /* 0x000000040000795c */ /* 0x000fe20000300000 */
.L_x_27:
[----:B------:R-:W-:-:S13]  /*2770*/  ISETP.NE.AND P1, PT, R102, RZ, PT ;  /* 0x000000ff6600720c */ /* 0x000fda0003f25270 */
[----:B01----:R-:W-:-:S04]  /*2780*/  @P1 IMAD R4, R3, 0x8, R6 ;  /* 0x0000000803041824 */ /* 0x003fc800078e0206 */
[----:B------:R-:W-:-:S05]  /*2790*/  @P1 VIADD R4, R4, 0x20 ;  /* 0x0000002004041836 */ /* 0x000fca0000000000 */
[----:B------:R-:W-:-:S04]  /*27a0*/  @P1 PRMT R4, R19, 0x654, R4 ;  /* 0x0000065413041816 */ /* 0x000fc80000000004 */
[----:B------:R0:W-:Y:S01]  /*27b0*/  @P1 SYNCS.ARRIVE.TRANS64.RED.A1T0 RZ, [R4+URZ], RZ ;  /* 0x000000ff04ff19a7 */ /* 0x0001e2000810043f */
[----:B------:R-:W-:-:S13]  /*27c0*/  ISETP.GT.U32.AND P1, PT, R18, 0x1, PT ;  /* 0x000000011200780c */ /* 0x000fda0003f24070 */
[----:B0-----:R-:W-:Y:S05]  /*27d0*/  @P1 BRA `(.L_x_28) ;  /* 0x0000000000041947 */ /* 0x001fea0003800000 */
[----:B------:R-:W-:Y:S01]  /*27e0*/  BPT.TRAP 0x1 ;  /* 0x000000040000795c */ /* 0x000fe20000300000 */
.L_x_28:
[----:B------:R-:W-:Y:S01]  /*27f0*/  UIADD3 UR5, UR5, 0x1, URZ ;  /* 0x0000000105057890 */ /* 0x000fe2000fffe03f */
[C---:B------:R-:W-:Y:S01]  /*2800*/  ISETP.GT.AND P2, PT, R0.reuse, 0x1, PT ;  /* 0x000000010000780c */ /* 0x040fe20003f44270 */
[----:B------:R-:W-:Y:S02]  /*2810*/  VIADD R3, R3, 0x1 ;  /* 0x0000000103037836 */ /* 0x000fe40000000000 */
[----:B------:R-:W-:Y:S01]  /*2820*/  UISETP.NE.AND UP0, UPT, UR5, 0x4, UPT ;  /* 0x000000040500788c */ /* 0x000fe2000bf05270 */
[----:B------:R-:W-:Y:S02]  /*2830*/  VIADD R0, R0, 0xffffffff ;  /* 0xffffffff00007836 */ /* 0x000fe40000000000 */
[C---:B------:R-:W-:Y:S01]  /*2840*/  ISETP.NE.AND P1, PT, R3.reuse, 0x4, PT ;  /* 0x000000040300780c */ /* 0x040fe20003f25270 */
[----:B------:R-:W-:Y:S02]  /*2850*/  USEL UR6, URZ, 0x1, UP0 ;  /* 0x000000013f067887 */ /* 0x000fe40008000000 */
[----:B------:R-:W-:Y:S01]  /*2860*/  USEL UR5, UR5, URZ, UP0 ;  /* 0x0000003f05057287 */ /* 0x000fe20008000000 */
[----:B------:R-:W-:-:S03]  /*2870*/  SEL R3, R3, RZ, P1 ;  /* 0x000000ff03037207 */ /* 0x000fc60000800000 */
[----:B------:R-:W-:Y:S01]  /*2880*/  LOP3.LUT R7, R7, UR6, RZ, 0x3c, !PT ;  /* 0x0000000607077c12 */ /* 0x000fe2000f8e3cff */
[----:B------:R-:W-:Y:S07]  /*2890*/  @P2 BRA `(.L_x_29) ;  /* 0xfffffff400a82947 */ /* 0x000fee000383ffff */
.L_x_22:
[----:B01----:R-:W0:Y:S02]  /*28a0*/  LDC R0, c[0x0][0x28c] ;  /* 0x0000a300ff007b82 */ /* 0x003e240000000800 */
[----:B0-----:R-:W-:-:S13]  /*28b0*/  ISETP.GE.AND P1, PT, R0, 0x1, PT ;  /* 0x000000010000780c */ /* 0x001fda0003f26270 */
[----:B------:R-:W-:Y:S05]  /*28c0*/  @!P1 BRA `(.L_x_30) ;  /* 0x0000000000389947 */ /* 0x000fea0003800000 */
[----:B------:R-:W-:Y:S05]  /*28d0*/  @!P0 BRA `(.L_x_31) ;  /* 0x0000000000048947 */ /* 0x000fea0003800000 */
[----:B------:R-:W-:Y:S01]  /*28e0*/  BPT.TRAP 0x1 ;  /* 0x000000040000795c */ /* 0x000fe20000300000 */
.L_x_31:
[----:B------:R-:W-:-:S13]  /*28f0*/  ISETP.NE.AND P0, PT, R102, RZ, PT ;  /* 0x000000ff6600720c */ /* 0x000fda0003f05270 */
[----:B------:R-:W-:-:S05]  /*2900*/  VOTEU.ANY UP0, P0 ;  /* 0x00000000003f7886 */ /* 0x000fca0000000100 */
[----:B------:R-:W-:-:S06]  /*2910*/  @UP0 UIADD3 UR4, UR44, UR42, URZ ;  /* 0x0000002a2c040290 */ /* 0x000fcc000fffe03f */
[----:B------:R-:W-:-:S04]  /*2920*/  IMAD.U32 R0, RZ, RZ, UR4 ;  /* 0x00000004ff007e24 */ /* 0x000fc8000f8e00ff */
[----:B------:R-:W-:-:S05]  /*2930*/  @P0 IMAD.SHL.U32 R0, R0, 0x8, RZ ;  /* 0x0000000800000824 */ /* 0x000fca00078e00ff */
[----:B------:R-:W-:-:S04]  /*2940*/  @P0 LOP3.LUT R0, R0, 0x18, RZ, 0xc0, !PT ;  /* 0x0000001800000812 */ /* 0x000fc800078ec0ff */
[----:B------:R-:W-:-:S04]  /*2950*/  @P0 IADD3 R0, R6, 0x20, R0 ;  /* 0x0000002006000810 */ /* 0x000fc80007ffe000 */
[----:B------:R-:W-:-:S04]  /*2960*/  @P0 PRMT R0, R19, 0x654, R0 ;  /* 0x0000065413000816 */ /* 0x000fc80000000000 */
[----:B------:R0:W-:Y:S01]  /*2970*/  @P0 SYNCS.ARRIVE.TRANS64.RED.A1T0 RZ, [R0+URZ], RZ ;  /* 0x000000ff00ff09a7 */ /* 0x0001e2000810043f */
[----:B------:R-:W-:-:S13]  /*2980*/  ISETP.GT.U32.AND P0, PT, R18, 0x1, PT ;  /* 0x000000011200780c */ /* 0x000fda0003f04070 */
[----:B0-----:R-:W-:Y:S05]  /*2990*/  @P0 BRA `(.L_x_30) ;  /* 0x0000000000040947 */ /* 0x001fea0003800000 */
[----:B------:R-:W-:Y:S01]  /*29a0*/  BPT.TRAP 0x1 ;  /* 0x000000040000795c */ /* 0x000fe20000300000 */
.L_x_30:
[----:B------:R-:W-:Y:S01]  /*29b0*/  IMAD.SHL.U32 R3, R100, 0x80, RZ ;  /* 0x0000008064037824 */ /* 0x000fe200078e00ff */
[----:B------:R-:W-:Y:S01]  /*29c0*/  ULDC UR6, c[0x0][0x288] ;  /* 0x0000a20000067ab9 */ /* 0x000fe20000000800 */
[----:B------:R-:W-:Y:S01]  /*29d0*/  SHF.R.S32.HI R15, RZ, 0x1f, R99 ;  /* 0x0000001fff0f7819 */ /* 0x000fe20000011463 */
[----:B------:R-:W-:Y:S01]  /*29e0*/  IMAD.SHL.U32 R7, R101, 0x80, RZ ;  /* 0x0000008065077824 */ /* 0x000fe200078e00ff */
[----:B------:R-:W-:Y:S01]  /*29f0*/  ULDC.64 UR4, c[0x0][0x5d0] ;  /* 0x0001740000047ab9 */ /* 0x000fe20000000a00 */
[----:B------:R-:W-:Y:S01]  /*2a00*/  LOP3.LUT R8, R3, 0x6, R94, 0xf8, !PT ;  /* 0x0000000603087812 */ /* 0x000fe200078ef85e */
[----:B------:R-:W-:Y:S01]  /*2a10*/  IMAD.WIDE R100, R101, 0x80, R22 ;  /* 0x0000008065647825 */ /* 0x000fe200078e0216 */
[----:B------:R-:W-:Y:S01]  /*2a20*/  ISETP.GE.AND P0, PT, R3, UR6, PT ;  /* 0x0000000603007c0c */ /* 0x000fe2000bf06270 */
[----:B------:R-:W-:Y:S01]  /*2a30*/  ULDC UR6, c[0x0][0x284] ;  /* 0x0000a10000067ab9 */ /* 0x000fe20000000800 */
[----:B------:R-:W-:Y:S01]  /*2a40*/  SHF.R.S32.HI R9, RZ, 0x1f, R8 ;  /* 0x0000001fff097819 */ /* 0x000fe20000011408 */
[----:B------:R-:W-:Y:S01]  /*2a50*/  IMAD R0, R15, UR4, RZ ;  /* 0x000000040f007c24 */ /* 0x000fe2000f8e02ff */
[----:B------:R-:W-:-:S03]  /*2a60*/  ISETP.GE.OR P0, PT, R7, UR6, P0 ;  /* 0x0000000607007c0c */ /* 0x000fc60008706670 */
[C---:B------:R-:W-:Y:S02]  /*2a70*/  IMAD R11, R99.reuse, UR5, R0 ;  /* 0x00000005630b7c24 */ /* 0x040fe4000f8e0200 */
[----:B------:R-:W-:Y:S01]  /*2a80*/  IMAD.WIDE.U32 R4, R99, UR4, R8 ;  /* 0x0000000463047c25 */ /* 0x000fe2000f8e0008 */
[----:B------:R-:W-:-:S03]  /*2a90*/  ULDC.64 UR4, c[0x0][0x5c8] ;  /* 0x0001720000047ab9 */ /* 0x000fc60000000a00 */
[----:B------:R-:W-:Y:S02]  /*2aa0*/  IMAD R13, R101, UR4, RZ ;  /* 0x00000004650d7c24 */ /* 0x000fe4000f8e02ff */
[----:B------:R-:W-:Y:S02]  /*2ab0*/  IMAD.IADD R5, R5, 0x1, R11 ;  /* 0x0000000105057824 */ /* 0x000fe400078e020b */
[C---:B------:R-:W-:Y:S02]  /*2ac0*/  IMAD R13, R100.reuse, UR5, R13 ;  /* 0x00000005640d7c24 */ /* 0x040fe4000f8e020d */
[----:B------:R-:W-:-:S04]  /*2ad0*/  IMAD.WIDE.U32 R104, R100, UR4, R4 ;  /* 0x0000000464687c25 */ /* 0x000fc8000f8e0004 */
[----:B------:R-:W-:Y:S01]  /*2ae0*/  IMAD.MOV.U32 R0, RZ, RZ, -0x1 ;  /* 0xffffffffff007424 */ /* 0x000fe200078e00ff */
[----:B------:R-:W-:Y:S06]  /*2af0*/  @P0 BRA `(.L_x_32) ;  /* 0x0000003c00f80947 */ /* 0x000fec0003800000 */
[----:B-----5:R-:W-:Y:S01]  /*2b00*/  FSETP.NEU.AND P0, PT, R89, RZ, PT ;  /* 0x000000ff5900720b */ /* 0x020fe20003f0d000 */
[----:B------:R-:W-:Y:S01]  /*2b10*/  IMAD.IADD R4, R93, 0x1, -R3 ;  /* 0x000000015d047824 */ /* 0x000fe200078e0a03 */
[----:B------:R-:W-:Y:S01]  /*2b20*/  BSSY B0, `(.L_x_32) ;  /* 0x00003fb000007945 */ /* 0x000fe20003800000 */
[----:B------:R-:W-:Y:S02]  /*2b30*/  IMAD.IADD R3, R98, 0x1, -R7 ;  /* 0x0000000162037824 */ /* 0x000fe400078e0a07 */
[----:B------:R-:W-:Y:S01]  /*2b40*/  IMAD.IADD R115, R105, 0x1, R13 ;  /* 0x0000000169737824 */ /* 0x000fe200078e020d */
[----:B------:R-:W-:-:S04]  /*2b50*/  ISETP.GT.AND P2, PT, R4, RZ, PT ;  /* 0x000000ff0400720c */ /* 0x000fc80003f44270 */
[----:B------:R-:W-:-:S03]  /*2b60*/  ISETP.GT.AND P3, PT, R3, RZ, P2 ;  /* 0x000000ff0300720c */ /* 0x000fc60001764270 */
[----:B------:R-:W-:Y:S10]  /*2b70*/  @!P0 BRA `(.L_x_33) ;  /* 0x0000002c001c8947 */ /* 0x000ff40003800000 */
[----:B------:R-:W0:Y:S01]  /*2b80*/  LDC.64 R108, c[0x0][0x5b8] ;  /* 0x00016e00ff6c7b82 */ /* 0x000e220000000a00 */
[----:B------:R-:W-:-:S07]  /*2b90*/  ULDC.64 UR4, c[0x0][0x5c0] ;  /* 0x0001700000047ab9 */ /* 0x000fce0000000a00 */
[----:B------:R-:W1:Y:S08]  /*2ba0*/  LDC.64 R110, c[0x0][0x5b0] ;  /* 0x00016c00ff6e7b82 */ /* 0x000e700000000a00 */
[----:B------:R-:W2:Y:S01]  /*2bb0*/  LDC.64 R112, c[0x0][0x5a8] ;  /* 0x00016a00ff707b82 */ /* 0x000ea20000000a00 */
[-C--:B0-----:R-:W-:Y:S02]  /*2bc0*/  IMAD R6, R15, R108.reuse, RZ ;  /* 0x0000006c0f067224 */ /* 0x081fe400078e02ff */
[----:B------:R-:W-:-:S04]  /*2bd0*/  IMAD.WIDE.U32 R106, R99, R108, R8 ;  /* 0x0000006c636a7225 */ /* 0x000fc800078e0008 */
[----:B------:R-:W-:Y:S02]  /*2be0*/  IMAD R105, R99, R109, R6 ;  /* 0x0000006d63697224 */ /* 0x000fe400078e0206 */
[-C--:B-1----:R-:W-:Y:S02]  /*2bf0*/  IMAD R5, R101, R110.reuse, RZ ;  /* 0x0000006e65057224 */ /* 0x082fe400078e02ff */
[----:B------:R-:W-:Y:S02]  /*2c00*/  IMAD.IADD R13, R107, 0x1, R105 ;  /* 0x000000016b0d7824 */ /* 0x000fe400078e0269 */
[----:B------:R-:W-:Y:S02]  /*2c10*/  IMAD.MOV.U32 R12, RZ, RZ, R106 ;  /* 0x000000ffff0c7224 */ /* 0x000fe400078e006a */
[C---:B------:R-:W-:Y:S02]  /*2c20*/  IMAD R101, R100.reuse, R111, R5 ;  /* 0x0000006f64657224 */ /* 0x040fe400078e0205 */
[----:B------:R-:W-:-:S04]  /*2c30*/  IMAD.WIDE.U32 R6, R100, R110, R12 ;  /* 0x0000006e64067225 */ /* 0x000fc800078e000c */
[----:B------:R-:W-:Y:S01]  /*2c40*/  IMAD.IADD R5, R7, 0x1, R101 ;  /* 0x0000000107057824 */ /* 0x000fe200078e0265 */
[----:B--2---:R-:W-:-:S04]  /*2c50*/  LEA R14, P0, R6, R112, 0x2 ;  /* 0x00000070060e7211 */ /* 0x004fc800078010ff */
[----:B------:R-:W-:-:S05]  /*2c60*/  LEA.HI.X R15, R6, R113, R5, 0x2, P0 ;  /* 0x00000071060f7211 */ /* 0x000fca00000f1405 */
[----:B------:R0:W2:Y:S01]  /*2c70*/  @P3 LDG.E.LTC128B R5, desc[UR40][R14.64] ;  /* 0x000000280e053981 */ /* 0x0000a2000c1e1920 */
[----:B------:R-:W-:Y:S01]  /*2c80*/  ISETP.GT.AND P0, PT, R4, 0x1, PT ;  /* 0x000000010400780c */ /* 0x000fe20003f04270 */
[----:B------:R-:W-:Y:S01]  /*2c90*/  IMAD.WIDE.U32 R6, R100, R110, R8 ;  /* 0x0000006e64067225 */ /* 0x000fe200078e0008 */
[----:B------:R-:W-:Y:S03]  /*2ca0*/  BSSY B1, `(.L_x_34) ;  /* 0x0000013000017945 */ /* 0x000fe60003800000 */
[----:B------:R-:W-:Y:S02]  /*2cb0*/  IMAD.IADD R7, R101, 0x1, R7 ;  /* 0x0000000165077824 */ /* 0x000fe400078e0207 */
[----:B------:R-:W-:Y:S01]  /*2cc0*/  IMAD.WIDE.U32 R20, R99, R108, R6 ;  /* 0x0000006c63147225 */ /* 0x000fe200078e0006 */
[----:B0-----:R-:W-:-:S03]  /*2cd0*/  SHF.L.U64.HI R15, R110, 0x3, R111 ;  /* 0x000000036e0f7819 */ /* 0x001fc6000001026f */
[----:B------:R-:W-:Y:S01]  /*2ce0*/  IMAD.IADD R7, R105, 0x1, R21 ;  /* 0x0000000169077824 */ /* 0x000fe200078e0215 */
[----:B------:R-:W-:Y:S01]  /*2cf0*/  LEA R6, P4, R20, R112, 0x2 ;  /* 0x0000007014067211 */ /* 0x000fe200078810ff */
[----:B------:R-:W-:-:S03]  /*2d00*/  IMAD.SHL.U32 R14, R110, 0x8, RZ ;  /* 0x000000086e0e7824 */ /* 0x000fc600078e00ff */
[----:B------:R-:W-:Y:S01]  /*2d10*/  LEA.HI.X R7, R20, R113, R7, 0x2, P4 ;  /* 0x0000007114077211 */ /* 0x000fe200020f1407 */
[----:B------:R-:W-:Y:S01]  /*2d20*/  IMAD.WIDE.U32 R20, R100, R110, R14 ;  /* 0x0000006e64147225 */ /* 0x000fe200078e000e */
[----:B--2---:R-:W-:-:S05]  /*2d30*/  LOP3.LUT R10, R5, 0xffffe000, RZ, 0xc0, !PT ;  /* 0xffffe000050a7812 */ /* 0x004fca00078ec0ff */
[----:B------:R-:W-:Y:S01]  /*2d40*/  FMUL R11, R10, R89 ;  /* 0x000000590a0b7220 */ /* 0x000fe20000400000 */
[----:B------:R-:W-:-:S03]  /*2d50*/  LEA R10, P1, R104, UR4, 0x2 ;  /* 0x00000004680a7c11 */ /* 0x000fc6000f8210ff */
[----:B------:R-:W-:Y:S01]  /*2d60*/  FFMA R109, R24, R88, R11 ;  /* 0x00000058186d7223 */ /* 0x000fe2000000000b */
[----:B------:R-:W-:Y:S02]  /*2d70*/  LEA.HI.X R11, R104, UR5, R115, 0x2, P1 ;  /* 0x00000005680b7c11 */ /* 0x000fe400088f1473 */
[----:B------:R-:W-:Y:S02]  /*2d80*/  ISETP.GT.AND P1, PT, R3, RZ, P0 ;  /* 0x000000ff0300720c */ /* 0x000fe40000724270 */
[----:B------:R-:W-:-:S05]  /*2d90*/  F2FP.TF32.F32.PACK_B R109, R109 ;  /* 0x0000006dff6d723e */ /* 0x000fca00024050ff */
[----:B------:R0:W-:Y:S06]  /*2da0*/  @P3 STG.E desc[UR40][R10.64], R109 ;  /* 0x0000006d0a003986 */ /* 0x0001ec000c101928 */
[----:B------:R-:W-:Y:S05]  /*2db0*/  @!P1 BRA `(.L_x_35) ;  /* 0x0000000000049947 */ /* 0x000fea0003800000 */
[----:B------:R1:W5:Y:S02]  /*2dc0*/  LDG.E.LTC128B R5, desc[UR40][R6.64+0x4] ;  /* 0x0000042806057981 */ /* 0x000364000c1e1920 */
.L_x_35:
[----:B------:R-:W-:Y:S05]  /*2dd0*/  BSYNC B1 ;  /* 0x0000000000017941 */ /* 0x000fea0003800000 */
.L_x_34:
[----:B-----5:R-:W-:Y:S01]  /*2de0*/  LOP3.LUT R12, R5, 0xffffe000, RZ, 0xc0, !PT ;  /* 0xffffe000050c7812 */ /* 0x020fe200078ec0ff */
[----:B------:R-:W-:Y:S01]  /*2df0*/  IMAD.IADD R101, R101, 0x1, R21 ;  /* 0x0000000165657824 */ /* 0x000fe200078e0215 */
[----:B------:R-:W-:Y:S01]  /*2e00*/  IADD3 R106, P3, R106, R20, RZ ;  /* 0x000000146a6a7210 */ /* 0x000fe20007f7e0ff */
[----:B------:R-:W-:Y:S01]  /*2e10*/  IMAD.MOV.U32 R24, RZ, RZ, R5 ;  /* 0x000000ffff187224 */ /* 0x000fe200078e0005 */
[----:B------:R-:W-:Y:S01]  /*2e20*/  ISETP.GT.AND P2, PT, R3, 0x8, P2 ;  /* 0x000000080300780c */ /* 0x000fe20001744270 */
[----:B------:R-:W-:Y:S02]  /*2e30*/  FMUL R12, R12, R89 ;  /* 0x000000590c0c7220 */ /* 0x000fe40000400000 */
[----:B------:R-:W-:Y:S01]  /*2e40*/  IMAD.X R13, R101, 0x1, R13, P3 ;  /* 0x00000001650d7824 */ /* 0x000fe200018e060d */
[----:B------:R-:W-:Y:S01]  /*2e50*/  LEA R14, P3, R106, R112, 0x2 ;  /* 0x000000706a0e7211 */ /* 0x000fe200078610ff */
[----:B------:R-:W-:-:S03]  /*2e60*/  FFMA R25, R25, R88, R12 ;  /* 0x0000005819197223 */ /* 0x000fc6000000000c */
[----:B------:R-:W-:Y:S02]  /*2e70*/  LEA.HI.X R15, R106, R113, R13, 0x2, P3 ;  /* 0x000000716a0f7211 */ /* 0x000fe400018f140d */
[----:B------:R-:W-:-:S05]  /*2e80*/  F2FP.TF32.F32.PACK_B R25, R25 ;  /* 0x00000019ff19723e */ /* 0x000fca00024050ff */
[----:B------:R2:W-:Y:S04]  /*2e90*/  @P1 STG.E desc[UR40][R10.64+0x4], R25 ;  /* 0x000004190a001986 */ /* 0x0005e8000c101928 */
[----:B------:R-:W3:Y:S01]  /*2ea0*/  @P2 LDG.E.LTC128B R24, desc[UR40][R14.64] ;  /* 0x000000280e182981 */ /* 0x000ee2000c1e1920 */
[----:B------:R-:W-:Y:S01]  /*2eb0*/  IADD3 R20, P1, R8, R20, RZ ;  /* 0x0000001408147210 */ /* 0x000fe20007f3e0ff */
[----:B------:R-:W-:Y:S01]  /*2ec0*/  BSSY B1, `(.L_x_36) ;  /* 0x0000011000017945 */ /* 0x000fe20003800000 */
[----:B------:R-:W-:-:S03]  /*2ed0*/  ISETP.GT.AND P0, PT, R3, 0x8, P0 ;  /* 0x000000080300780c */ /* 0x000fc60000704270 */
[----:B------:R-:W-:Y:S01]  /*2ee0*/  IMAD.X R21, R9, 0x1, R101, P1 ;  /* 0x0000000109157824 */ /* 0x000fe200008e0665 */
[C---:B------:R-:W-:Y:S02]  /*2ef0*/  SHF.L.U64.HI R9, R90.reuse, 0x2, R91 ;  /* 0x000000025a097819 */ /* 0x040fe4000001025b */
[----:B------:R-:W-:Y:S01]  /*2f00*/  LEA R12, P1, R90, R10, 0x2 ;  /* 0x0000000a5a0c7211 */ /* 0x000fe200078210ff */
[----:B------:R-:W-:-:S04]  /*2f10*/  IMAD.WIDE.U32 R20, R99, R108, R20 ;  /* 0x0000006c63147225 */ /* 0x000fc800078e0014 */
[----:B------:R-:W-:Y:S01]  /*2f20*/  IMAD.X R13, R9, 0x1, R11, P1 ;  /* 0x00000001090d7824 */ /* 0x000fe200008e060b */
[----:B---3--:R-:W-:-:S05]  /*2f30*/  LOP3.LUT R8, R24, 0xffffe000, RZ, 0xc0, !PT ;  /* 0xffffe00018087812 */ /* 0x008fca00078ec0ff */
[----:B------:R-:W-:Y:S01]  /*2f40*/  FMUL R5, R8, R89 ;  /* 0x0000005908057220 */ /* 0x000fe20000400000 */
[----:B------:R-:W-:-:S03]  /*2f50*/  LEA R8, P3, R20, R112, 0x2 ;  /* 0x0000007014087211 */ /* 0x000fc600078610ff */
[----:B------:R-:W-:Y:S01]  /*2f60*/  FFMA R99, R26, R88, R5 ;  /* 0x000000581a637223 */ /* 0x000fe20000000005 */
[----:B------:R-:W-:-:S04]  /*2f70*/  IMAD.IADD R5, R105, 0x1, R21 ;  /* 0x0000000169057824 */ /* 0x000fc800078e0215 */
[----:B------:R-:W-:Y:S02]  /*2f80*/  F2FP.TF32.F32.PACK_B R99, R99 ;  /* 0x00000063ff63723e */ /* 0x000fe400024050ff */
[----:B------:R-:W-:-:S03]  /*2f90*/  LEA.HI.X R9, R20, R113, R5, 0x2, P3 ;  /* 0x0000007114097211 */ /* 0x000fc600018f1405 */
[----:B------:R2:W-:Y:S01]  /*2fa0*/  @P2 STG.E desc[UR40][R12.64], R99 ;  /* 0x000000630c002986 */ /* 0x0005e2000c101928 */
[----:B------:R-:W-:Y:S05]  /*2fb0*/  @!P0 BRA `(.L_x_37) ;  /* 0x0000000000048947 */ /* 0x000fea0003800000 */
[----:B------:R3:W5:Y:S02]  /*2fc0*/  LDG.E.LTC128B R24, desc[UR40][R8.64+0x4] ;  /* 0x0000042808187981 */ /* 0x000764000c1e1920 */
.L_x_37:
[----:B------:R-:W-:Y:S05]  /*2fd0*/  BSYNC B1 ;  /* 0x0000000000017941 */ /* 0x000fea0003800000 */
.L_x_36:
[----:B-----5:R-:W-:Y:S01]  /*2fe0*/  LOP3.LUT R14, R24, 0xffffe000, RZ, 0xc0, !PT ;  /* 0xffffe000180e7812 */ /* 0x020fe200078ec0ff */
[----:B------:R-:W-:Y:S01]  /*2ff0*/  BSSY B1, `(.L_x_38) ;  /* 0x0000009000017945 */ /* 0x000fe20003800000 */
[----:B------:R-:W-:-:S03]  /*3000*/  ISETP.GT.AND P1, PT, R4, 0x8, PT ;  /* 0x000000080400780c */ /* 0x000fc60003f24270 */
[----:B------:R-:W-:Y:S01]  /*3010*/  FMUL R14, R14, R89 ;  /* 0x000000590e0e7220 */ /* 0x000fe20000400000 */
[----:B------:R-:W-:-:S03]  /*3020*/  ISETP.GT.AND P2, PT, R3, RZ, P1 ;  /* 0x000000ff0300720c */ /* 0x000fc60000f44270 */
[----:B------:R-:W-:-:S05]  /*3030*/  FFMA R27, R27, R88, R14 ;  /* 0x000000581b1b7223 */ /* 0x000fca000000000e */
[----:B------:R-:W-:-:S05]  /*3040*/  F2FP.TF32.F32.PACK_B R27, R27 ;  /* 0x0000001bff1b723e */ /* 0x000fca00024050ff */
[----:B------:R4:W-:Y:S01]  /*3050*/  @P0 STG.E desc[UR40][R12.64+0x4], R27 ;  /* 0x0000041b0c000986 */ /* 0x0009e2000c101928 */
[----:B------:R-:W-:Y:S05]  /*3060*/  @!P2 BRA `(.L_x_39) ;  /* 0x000000000004a947 */ /* 0x000fea0003800000 */
[----:B------:R0:W5:Y:S02]  /*3070*/  LDG.E.LTC128B R24, desc[UR40][R6.64+0x20] ;  /* 0x0000202806187981 */ /* 0x000164000c1e1920 */
.L_x_39:
[----:B------:R-:W-:Y:S05]  /*3080*/  BSYNC B1 ;  /* 0x0000000000017941 */ /* 0x000fea0003800000 */
.L_x_38:
        /* <DEDUP_REMOVED lines=10> */
.L_x_41:
[----:B------:R-:W-:Y:S05]  /*3130*/  BSYNC B1 ;  /* 0x0000000000017941 */ /* 0x000fea0003800000 */
.L_x_40:
[----:B-----5:R-:W-:Y:S01]  /*3140*/  LOP3.LUT R14, R24, 0xffffe000, RZ, 0xc0, !PT ;  /* 0xffffe000180e7812 */ /* 0x020fe200078ec0ff */
[----:B------:R-:W-:Y:S01]  /*3150*/  BSSY B1, `(.L_x_42) ;  /* 0x0000008000017945 */ /* 0x000fe20003800000 */
[----:B------:R-:W-:-:S03]  /*3160*/  ISETP.GT.AND P1, PT, R3, 0x8, P1 ;  /* 0x000000080300780c */ /* 0x000fc60000f24270 */
[----:B------:R-:W-:-:S04]  /*3170*/  FMUL R14, R14, R89 ;  /* 0x000000590e0e7220 */ /* 0x000fc80000400000 */
[----:B------:R-:W-:-:S05]  /*3180*/  FFMA R29, R29, R88, R14 ;  /* 0x000000581d1d7223 */ /* 0x000fca000000000e */
[----:B------:R-:W-:-:S05]  /*3190*/  F2FP.TF32.F32.PACK_B R29, R29 ;  /* 0x0000001dff1d723e */ /* 0x000fca00024050ff */
[----:B------:R0:W-:Y:S01]  /*31a0*/  @P3 STG.E desc[UR40][R10.64+0x24], R29 ;  /* 0x0000241d0a003986 */ /* 0x0001e2000c101928 */
[----:B------:R-:W-:Y:S05]  /*31b0*/  @!P1 BRA `(.L_x_43) ;  /* 0x0000000000049947 */ /* 0x000fea0003800000 */
[----:B------:R0:W5:Y:S02]  /*31c0*/  LDG.E.LTC128B R24, desc[UR40][R8.64+0x20] ;  /* 0x0000202808187981 */ /* 0x000164000c1e1920 */
.L_x_43:
[----:B------:R-:W-:Y:S05]  /*31d0*/  BSYNC B1 ;  /* 0x0000000000017941 */ /* 0x000fea0003800000 */
.L_x_42:
[----:B-----5:R-:W-:Y:S01]  /*31e0*/  LOP3.LUT R14, R24, 0xffffe000, RZ, 0xc0, !PT ;  /* 0xffffe000180e7812 */ /* 0x020fe200078ec0ff */
[----:B------:R-:W-:Y:S01]  /*31f0*/  BSSY B1, `(.L_x_44) ;  /* 0x0000008000017945 */ /* 0x000fe20003800000 */
[----:B------:R-:W-:-:S03]  /*3200*/  ISETP.GT.AND P0, PT, R3, 0x8, P0 ;  /* 0x000000080300780c */ /* 0x000fc60000704270 */
[----:B0-----:R-:W-:-:S04]  /*3210*/  FMUL R5, R14, R89 ;  /* 0x000000590e057220 */ /* 0x001fc80000400000 */
[----:B------:R-:W-:-:S05]  /*3220*/  FFMA R5, R30, R88, R5 ;  /* 0x000000581e057223 */ /* 0x000fca0000000005 */
[----:B------:R-:W-:-:S05]  /*3230*/  F2FP.TF32.F32.PACK_B R5, R5 ;  /* 0x00000005ff05723e */ /* 0x000fca00024050ff */
[----:B------:R0:W-:Y:S01]  /*3240*/  @P1 STG.E desc[UR40][R12.64+0x20], R5 ;  /* 0x000020050c001986 */ /* 0x0001e2000c101928 */
[----:B------:R-:W-:Y:S05]  /*3250*/  @!P0 BRA `(.L_x_45) ;  /* 0x0000000000048947 */ /* 0x000fea0003800000 */
[----:B------:R0:W5:Y:S02]  /*3260*/  LDG.E.LTC128B R24, desc[UR40][R8.64+0x24] ;  /* 0x0000242808187981 */ /* 0x000164000c1e1920 */
.L_x_45:
[----:B------:R-:W-:Y:S05]  /*3270*/  BSYNC B1 ;  /* 0x0000000000017941 */ /* 0x000fea0003800000 */
.L_x_44:
        /* <DEDUP_REMOVED lines=10> */
.L_x_47:
[----:B------:R-:W-:Y:S05]  /*3320*/  BSYNC B1 ;  /* 0x0000000000017941 */ /* 0x000fea0003800000 */
.L_x_46:
[----:B-----5:R-:W-:Y:S01]  /*3330*/  LOP3.LUT R14, R24, 0xffffe000, RZ, 0xc0, !PT ;  /* 0xffffe000180e7812 */ /* 0x020fe200078ec0ff */
[----:B------:R-:W-:Y:S01]  /*3340*/  BSSY B1, `(.L_x_48) ;  /* 0x0000009000017945 */ /* 0x000fe20003800000 */
[----:B------:R-:W-:-:S03]  /*3350*/  ISETP.GT.AND P0, PT, R4, 0x11, PT ;  /* 0x000000110400780c */ /* 0x000fc60003f04270 */
[----:B0-----:R-:W-:Y:S01]  /*3360*/  FMUL R5, R14, R89 ;  /* 0x000000590e057220 */ /* 0x001fe20000400000 */
[----:B------:R-:W-:-:S03]  /*3370*/  ISETP.GT.AND P3, PT, R3, RZ, P0 ;  /* 0x000000ff0300720c */ /* 0x000fc60000764270 */
[----:B------:R-:W-:-:S05]  /*3380*/  FFMA R5, R32, R88, R5 ;  /* 0x0000005820057223 */ /* 0x000fca0000000005 */
[----:B------:R-:W-:-:S05]  /*3390*/  F2FP.TF32.F32.PACK_B R5, R5 ;  /* 0x00000005ff05723e */ /* 0x000fca00024050ff */
[----:B------:R0:W-:Y:S01]  /*33a0*/  @P2 STG.E desc[UR40][R10.64+0x40], R5 ;  /* 0x000040050a002986 */ /* 0x0001e2000c101928 */
[----:B------:R-:W-:Y:S05]  /*33b0*/  @!P3 BRA `(.L_x_49) ;  /* 0x000000000004b947 */ /* 0x000fea0003800000 */
[----:B------:R0:W5:Y:S02]  /*33c0*/  LDG.E.LTC128B R24, desc[UR40][R6.64+0x44] ;  /* 0x0000442806187981 */ /* 0x000164000c1e1920 */
.L_x_49:
[----:B------:R-:W-:Y:S05]  /*33d0*/  BSYNC B1 ;  /* 0x0000000000017941 */ /* 0x000fea0003800000 */
.L_x_48:
        /* <DEDUP_REMOVED lines=9> */
.L_x_51:
[----:B------:R-:W-:Y:S05]  /*3470*/  BSYNC B1 ;  /* 0x0000000000017941 */ /* 0x000fea0003800000 */
.L_x_50:
        /* <DEDUP_REMOVED lines=9> */
.L_x_53:
[----:B------:R-:W-:Y:S05]  /*3510*/  BSYNC B1 ;  /* 0x0000000000017941 */ /* 0x000fea0003800000 */
.L_x_52:
        /* <DEDUP_REMOVED lines=10> */
.L_x_55:
[----:B------:R-:W-:Y:S05]  /*35c0*/  BSYNC B1 ;  /* 0x0000000000017941 */ /* 0x000fea0003800000 */
.L_x_54:
        /* <DEDUP_REMOVED lines=10> */
.L_x_57:
[----:B------:R-:W-:Y:S05]  /*3670*/  BSYNC B1 ;  /* 0x0000000000017941 */ /* 0x000fea0003800000 */
.L_x_56:
        /* <DEDUP_REMOVED lines=9> */
.L_x_59:
[----:B------:R-:W-:Y:S05]  /*3710*/  BSYNC B1 ;  /* 0x0000000000017941 */ /* 0x000fea0003800000 */
.L_x_58:
        /* <DEDUP_REMOVED lines=9> */
.L_x_61:
[----:B------:R-:W-:Y:S05]  /*37b0*/  BSYNC B1 ;  /* 0x0000000000017941 */ /* 0x000fea0003800000 */
.L_x_60:
        /* <DEDUP_REMOVED lines=10> */
.L_x_63:
[----:B------:R-:W-:Y:S05]  /*3860*/  BSYNC B1 ;  /* 0x0000000000017941 */ /* 0x000fea0003800000 */
.L_x_62:
        /* <DEDUP_REMOVED lines=10> */
.L_x_65:
[----:B------:R-:W-:Y:S05]  /*3910*/  BSYNC B1 ;  /* 0x0000000000017941 */ /* 0x000fea0003800000 */
.L_x_64:
        /* <DEDUP_REMOVED lines=9> */
.L_x_67:
[----:B------:R-:W-:Y:S05]  /*39b0*/  BSYNC B1 ;  /* 0x0000000000017941 */ /* 0x000fea0003800000 */
.L_x_66:
        /* <DEDUP_REMOVED lines=9> */
.L_x_69:
[----:B------:R-:W-:Y:S05]  /*3a50*/  BSYNC B1 ;  /* 0x0000000000017941 */ /* 0x000fea0003800000 */
.L_x_68:
        /* <DEDUP_REMOVED lines=10> */
.L_x_71:
[----:B------:R-:W-:Y:S05]  /*3b00*/  BSYNC B1 ;  /* 0x0000000000017941 */ /* 0x000fea0003800000 */
.L_x_70:
        /* <DEDUP_REMOVED lines=10> */
.L_x_73:
[----:B------:R-:W-:Y:S05]  /*3bb0*/  BSYNC B1 ;  /* 0x0000000000017941 */ /* 0x000fea0003800000 */
.L_x_72:
        /* <DEDUP_REMOVED lines=9> */
.L_x_75:
[----:B------:R-:W-:Y:S05]  /*3c50*/  BSYNC B1 ;  /* 0x0000000000017941 */ /* 0x000fea0003800000 */
.L_x_74:
        /* <DEDUP_REMOVED lines=9> */
.L_x_77:
[----:B------:R-:W-:Y:S05]  /*3cf0*/  BSYNC B1 ;  /* 0x0000000000017941 */ /* 0x000fea0003800000 */
.L_x_76:
        /* <DEDUP_REMOVED lines=10> */
.L_x_79:
[----:B------:R-:W-:Y:S05]  /*3da0*/  BSYNC B1 ;  /* 0x0000000000017941 */ /* 0x000fea0003800000 */
.L_x_78:
        /* <DEDUP_REMOVED lines=10> */
.L_x_81:
[----:B------:R-:W-:Y:S05]  /*3e50*/  BSYNC B1 ;  /* 0x0000000000017941 */ /* 0x000fea0003800000 */
.L_x_80:
        /* <DEDUP_REMOVED lines=9> */
.L_x_83:
[----:B------:R-:W-:Y:S05]  /*3ef0*/  BSYNC B1 ;  /* 0x0000000000017941 */ /* 0x000fea0003800000 */
.L_x_82:
        /* <DEDUP_REMOVED lines=9> */
.L_x_85:
[----:B------:R-:W-:Y:S05]  /*3f90*/  BSYNC B1 ;  /* 0x0000000000017941 */ /* 0x000fea0003800000 */
.L_x_84:
        /* <DEDUP_REMOVED lines=10> */
.L_x_87:
[----:B------:R-:W-:Y:S05]  /*4040*/  BSYNC B1 ;  /* 0x0000000000017941 */ /* 0x000fea0003800000 */
.L_x_86:
        /* <DEDUP_REMOVED lines=10> */
.L_x_89:
[----:B------:R-:W-:Y:S05]  /*40f0*/  BSYNC B1 ;  /* 0x0000000000017941 */ /* 0x000fea0003800000 */
.L_x_88:
        /* <DEDUP_REMOVED lines=9> */
.L_x_91:
[----:B------:R-:W-:Y:S05]  /*4190*/  BSYNC B1 ;  /* 0x0000000000017941 */ /* 0x000fea0003800000 */
.L_x_90:
        /* <DEDUP_REMOVED lines=9> */
.L_x_93:
[----:B------:R-:W-:Y:S05]  /*4230*/  BSYNC B1 ;  /* 0x0000000000017941 */ /* 0x000fea0003800000 */
.L_x_92:
        /* <DEDUP_REMOVED lines=10> */
.L_x_95:
[----:B------:R-:W-:Y:S05]  /*42e0*/  BSYNC B1 ;  /* 0x0000000000017941 */ /* 0x000fea0003800000 */
.L_x_94:
        /* <DEDUP_REMOVED lines=10> */
.L_x_97:
[----:B------:R-:W-:Y:S05]  /*4390*/  BSYNC B1 ;  /* 0x0000000000017941 */ /* 0x000fea0003800000 */
.L_x_96:
        /* <DEDUP_REMOVED lines=9> */
.L_x_99:
[----:B------:R-:W-:Y:S05]  /*4430*/  BSYNC B1 ;  /* 0x0000000000017941 */ /* 0x000fea0003800000 */
.L_x_98:
        /* <DEDUP_REMOVED lines=9> */
.L_x_101:
[----:B------:R-:W-:Y:S05]  /*44d0*/  BSYNC B1 ;  /* 0x0000000000017941 */ /* 0x000fea0003800000 */
.L_x_100:
        /* <DEDUP_REMOVED lines=10> */
.L_x_103:
[----:B------:R-:W-:Y:S05]  /*4580*/  BSYNC B1 ;  /* 0x0000000000017941 */ /* 0x000fea0003800000 */
.L_x_102:
        /* <DEDUP_REMOVED lines=10> */
.L_x_105:
[----:B------:R-:W-:Y:S05]  /*4630*/  BSYNC B1 ;  /* 0x0000000000017941 */ /* 0x000fea0003800000 */
.L_x_104:
        /* <DEDUP_REMOVED lines=9> */
.L_x_107:
[----:B------:R-:W-:Y:S05]  /*46d0*/  BSYNC B1 ;  /* 0x0000000000017941 */ /* 0x000fea0003800000 */
.L_x_106:
        /* <DEDUP_REMOVED lines=9> */
.L_x_109:
[----:B------:R-:W-:Y:S05]  /*4770*/  BSYNC B1 ;  /* 0x0000000000017941 */ /* 0x000fea0003800000 */
.L_x_108:
        /* <DEDUP_REMOVED lines=10> */
.L_x_111:
[----:B------:R-:W-:Y:S05]  /*4820*/  BSYNC B1 ;  /* 0x0000000000017941 */ /* 0x000fea0003800000 */
.L_x_110:
        /* <DEDUP_REMOVED lines=10> */
.L_x_113:
[----:B------:R-:W-:Y:S05]  /*48d0*/  BSYNC B1 ;  /* 0x0000000000017941 */ /* 0x000fea0003800000 */
.L_x_112:
        /* <DEDUP_REMOVED lines=9> */
.L_x_115:
[----:B------:R-:W-:Y:S05]  /*4970*/  BSYNC B1 ;  /* 0x0000000000017941 */ /* 0x000fea0003800000 */
.L_x_114:
        /* <DEDUP_REMOVED lines=9> */
.L_x_117:
[----:B------:R-:W-:Y:S05]  /*4a10*/  BSYNC B1 ;  /* 0x0000000000017941 */ /* 0x000fea0003800000 */
.L_x_116:
        /* <DEDUP_REMOVED lines=10> */
.L_x_119:
[----:B------:R-:W-:Y:S05]  /*4ac0*/  BSYNC B1 ;  /* 0x0000000000017941 */ /* 0x000fea0003800000 */
.L_x_118:
        /* <DEDUP_REMOVED lines=10> */
.L_x_121:
[----:B------:R-:W-:Y:S05]  /*4b70*/  BSYNC B1 ;  /* 0x0000000000017941 */ /* 0x000fea0003800000 */
.L_x_120:
        /* <DEDUP_REMOVED lines=9> */
.L_x_123:
[----:B------:R-:W-:Y:S05]  /*4c10*/  BSYNC B1 ;  /* 0x0000000000017941 */ /* 0x000fea0003800000 */
.L_x_122:
        /* <DEDUP_REMOVED lines=9> */
.L_x_125:
[----:B------:R-:W-:Y:S05]  /*4cb0*/  BSYNC B1 ;  /* 0x0000000000017941 */ /* 0x000fea0003800000 */
.L_x_124:
        /* <DEDUP_REMOVED lines=10> */
.L_x_127:
[----:B------:R-:W-:Y:S05]  /*4d60*/  BSYNC B1 ;  /* 0x0000000000017941 */ /* 0x000fea0003800000 */
.L_x_126:
        /* <DEDUP_REMOVED lines=10> */
.L_x_129:
[----:B------:R-:W-:Y:S05]  /*4e10*/  BSYNC B1 ;  /* 0x0000000000017941 */ /* 0x000fea0003800000 */
.L_x_128:
        /* <DEDUP_REMOVED lines=9> */
.L_x_131:
[----:B------:R-:W-:Y:S05]  /*4eb0*/  BSYNC B1 ;  /* 0x0000000000017941 */ /* 0x000fea0003800000 */
.L_x_130:
        /* <DEDUP_REMOVED lines=9> */
.L_x_133:
[----:B------:R-:W-:Y:S05]  /*4f50*/  BSYNC B1 ;  /* 0x0000000000017941 */ /* 0x000fea0003800000 */
.L_x_132:
        /* <DEDUP_REMOVED lines=10> */
.L_x_135:
[----:B------:R-:W-:Y:S05]  /*5000*/  BSYNC B1 ;  /* 0x0000000000017941 */ /* 0x000fea0003800000 */
.L_x_134:
        /* <DEDUP_REMOVED lines=10> */
.L_x_137:
[----:B------:R-:W-:Y:S05]  /*50b0*/  BSYNC B1 ;  /* 0x0000000000017941 */ /* 0x000fea0003800000 */
.L_x_136:
        /* <DEDUP_REMOVED lines=9> */
.L_x_139:
[----:B------:R-:W-:Y:S05]  /*5150*/  BSYNC B1 ;  /* 0x0000000000017941 */ /* 0x000fea0003800000 */
.L_x_138:
        /* <DEDUP_REMOVED lines=9> */
.L_x_141:
[----:B------:R-:W-:Y:S05]  /*51f0*/  BSYNC B1 ;  /* 0x0000000000017941 */ /* 0x000fea0003800000 */
.L_x_140:
        /* <DEDUP_REMOVED lines=10> */
.L_x_143:
[----:B------:R-:W-:Y:S05]  /*52a0*/  BSYNC B1 ;  /* 0x0000000000017941 */ /* 0x000fea0003800000 */
.L_x_142:
        /* <DEDUP_REMOVED lines=10> */
.L_x_145:
[----:B------:R-:W-:Y:S05]  /*5350*/  BSYNC B1 ;  /* 0x0000000000017941 */ /* 0x000fea0003800000 */
.L_x_144:
        /* <DEDUP_REMOVED lines=9> */
.L_x_147:
[----:B------:R-:W-:Y:S05]  /*53f0*/  BSYNC B1 ;  /* 0x0000000000017941 */ /* 0x000fea0003800000 */
.L_x_146:
        /* <DEDUP_REMOVED lines=9> */
.L_x_149:
[----:B------:R-:W-:Y:S05]  /*5490*/  BSYNC B1 ;  /* 0x0000000000017941 */ /* 0x000fea0003800000 */
.L_x_148:
        /* <DEDUP_REMOVED lines=10> */
.L_x_151:
[----:B------:R-:W-:Y:S05]  /*5540*/  BSYNC B1 ;  /* 0x0000000000017941 */ /* 0x000fea0003800000 */
.L_x_150:
[----:B-----5:R-:W-:Y:S01]  /*5550*/  LOP3.LUT R14, R24, 0xffffe000, RZ, 0xc0, !PT ;  /* 0xffffe000180e7812 */ /* 0x020fe200078ec0ff */
[----:B------:R-:W-:Y:S01]  /*5560*/  BSSY B1, `(.L_x_152) ;  /* 0x000000b000017945 */ /* 0x000fe20003800000 */
[----:B------:R-:W-:Y:S01]  /*5570*/  ISETP.GT.AND P0, PT, R4, 0x79, PT ;  /* 0x000000790400780c */ /* 0x000fe20003f04270 */
[----:B------:R-:W-:Y:S02]  /*5580*/  @P2 IMAD.MOV.U32 R4, RZ, RZ, R10 ;  /* 0x000000ffff042224 */ /* 0x000fe400078e000a */
[----:B0-----:R-:W-:Y:S01]  /*5590*/  FMUL R5, R14, R89 ;  /* 0x000000590e057220 */ /* 0x001fe20000400000 */
[----:B------:R-:W-:-:S03]  /*55a0*/  ISETP.GT.AND P3, PT, R3, RZ, P0 ;  /* 0x000000ff0300720c */ /* 0x000fc60000764270 */
[----:B------:R-:W-:Y:S01]  /*55b0*/  FFMA R15, R84, R88, R5 ;  /* 0x00000058540f7223 */ /* 0x000fe20000000005 */
[----:B------:R-:W-:-:S04]  /*55c0*/  @P2 IMAD.MOV.U32 R5, RZ, RZ, R11 ;  /* 0x000000ffff052224 */ /* 0x000fc800078e000b */
[----:B------:R-:W-:-:S05]  /*55d0*/  F2FP.TF32.F32.PACK_B R15, R15 ;  /* 0x0000000fff0f723e */ /* 0x000fca00024050ff */
[----:B------:R0:W-:Y:S01]  /*55e0*/  @P2 STG.E desc[UR40][R4.64+0x1e0], R15 ;  /* 0x0001e00f04002986 */ /* 0x0001e2000c101928 */
[----:B------:R-:W-:Y:S05]  /*55f0*/  @!P3 BRA `(.L_x_153) ;  /* 0x000000000004b947 */ /* 0x000fea0003800000 */
[----:B------:R0:W5:Y:S02]  /*5600*/  LDG.E.LTC128B R24, desc[UR40][R6.64+0x1e4] ;  /* 0x0001e42806187981 */ /* 0x000164000c1e1920 */
.L_x_153:
[----:B------:R-:W-:Y:S05]  /*5610*/  BSYNC B1 ;  /* 0x0000000000017941 */ /* 0x000fea0003800000 */
.L_x_152:
[----:B0----5:R-:W-:Y:S01]  /*5620*/  LOP3.LUT R4, R24, 0xffffe000, RZ, 0xc0, !PT ;  /* 0xffffe00018047812 */ /* 0x021fe200078ec0ff */
        /* <DEDUP_REMOVED lines=8> */
.L_x_155:
[----:B------:R-:W-:Y:S05]  /*56b0*/  BSYNC B1 ;  /* 0x0000000000017941 */ /* 0x000fea0003800000 */
.L_x_154:
[----:B-----5:R-:W-:Y:S01]  /*56c0*/  LOP3.LUT R4, R24, 0xffffe000, RZ, 0xc0, !PT ;  /* 0xffffe00018047812 */ /* 0x020fe200078ec0ff */
[----:B------:R-:W-:Y:S01]  /*56d0*/  BSSY B1, `(.L_x_156) ;  /* 0x000000a000017945 */ /* 0x000fe20003800000 */
[----:B------:R-:W-:-:S03]  /*56e0*/  ISETP.GT.AND P0, PT, R3, 0x8, P0 ;  /* 0x000000080300780c */ /* 0x000fc60000704270 */
[----:B------:R-:W-:Y:S01]  /*56f0*/  FMUL R5, R4, R89 ;  /* 0x0000005904057220 */ /* 0x000fe20000400000 */
[----:B------:R-:W-:-:S03]  /*5700*/  @P1 IMAD.MOV.U32 R4, RZ, RZ, R12 ;  /* 0x000000ffff041224 */ /* 0x000fc600078e000c */
[----:B-1----:R-:W-:Y:S01]  /*5710*/  FFMA R7, R86, R88, R5 ;  /* 0x0000005856077223 */ /* 0x002fe20000000005 */
[----:B------:R-:W-:-:S04]  /*5720*/  @P1 IMAD.MOV.U32 R5, RZ, RZ, R13 ;  /* 0x000000ffff051224 */ /* 0x000fc800078e000d */
[----:B------:R-:W-:-:S05]  /*5730*/  F2FP.TF32.F32.PACK_B R7, R7 ;  /* 0x00000007ff07723e */ /* 0x000fca00024050ff */
[----:B------:R1:W-:Y:S01]  /*5740*/  @P1 STG.E desc[UR40][R4.64+0x1e0], R7 ;  /* 0x0001e00704001986 */ /* 0x0003e2000c101928 */
[----:B------:R-:W-:Y:S05]  /*5750*/  @!P0 BRA `(.L_x_157) ;  /* 0x0000000000048947 */ /* 0x000fea0003800000 */
[----:B------:R0:W5:Y:S02]  /*5760*/  LDG.E.LTC128B R24, desc[UR40][R8.64+0x1e4] ;  /* 0x0001e42808187981 */ /* 0x000164000c1e1920 */
.L_x_157:
[----:B------:R-:W-:Y:S05]  /*5770*/  BSYNC B1 ;  /* 0x0000000000017941 */ /* 0x000fea0003800000 */
.L_x_156:
[----:B------:R-:W-:Y:S05]  /*5780*/  @!P0 BRA `(.L_x_158) ;  /* 0x0000001000d08947 */ /* 0x000fea0003800000 */
[----:B-----5:R-:W-:-:S05]  /*5790*/  LOP3.LUT R24, R24, 0xffffe000, RZ, 0xc0, !PT ;  /* 0xffffe00018187812 */ /* 0x020fca00078ec0ff */
[----:B------:R-:W-:-:S04]  /*57a0*/  FMUL R24, R24, R89 ;  /* 0x0000005918187220 */ /* 0x000fc80000400000 */
[----:B------:R-:W-:-:S05]  /*57b0*/  FFMA R87, R87, R88, R24 ;  /* 0x0000005857577223 */ /* 0x000fca0000000018 */
[----:B------:R-:W-:-:S05]  /*57c0*/  F2FP.TF32.F32.PACK_B R87, R87 ;  /* 0x00000057ff57723e */ /* 0x000fca00024050ff */
[----:B------:R0:W-:Y:S01]  /*57d0*/  STG.E desc[UR40][R12.64+0x1e4], R87 ;  /* 0x0001e4570c007986 */ /* 0x0001e2000c101928 */
[----:B------:R-:W-:Y:S05]  /*57e0*/  BRA `(.L_x_158) ;  /* 0x0000001000b87947 */ /* 0x000fea0003800000 */
.L_x_33:
[----:B------:R-:W-:Y:S01]  /*57f0*/  ISETP.GT.AND P4, PT, R4, 0x1, PT ;  /* 0x000000010400780c */ /* 0x000fe20003f84270 */
[----:B------:R-:W-:Y:S01]  /*5800*/  ULDC.64 UR4, c[0x0][0x5c0] ;  /* 0x0001700000047ab9 */ /* 0x000fe20000000a00 */
[-C--:B------:R-:W-:Y:S01]  /*5810*/  FMUL R5, R24, R88.reuse ;  /* 0x0000005818057220 */ /* 0x080fe20000400000 */
[----:B------:R-:W-:Y:S01]  /*5820*/  LEA R6, P1, R104, UR4, 0x2 ;  /* 0x0000000468067c11 */ /* 0x000fe2000f8210ff */
[-C--:B------:R-:W-:Y:S01]  /*5830*/  FMUL R25, R25, R88.reuse ;  /* 0x0000005819197220 */ /* 0x080fe20000400000 */
[C---:B------:R-:W-:Y:S01]  /*5840*/  ISETP.GT.AND P0, PT, R3.reuse, RZ, P4 ;  /* 0x000000ff0300720c */ /* 0x040fe20002704270 */
[-C--:B------:R-:W-:Y:S01]  /*5850*/  FMUL R11, R26, R88.reuse ;  /* 0x000000581a0b7220 */ /* 0x080fe20000400000 */
[----:B------:R-:W-:Y:S01]  /*5860*/  ISETP.GT.AND P2, PT, R3, 0x8, P2 ;  /* 0x000000080300780c */ /* 0x000fe20001744270 */
[-C--:B------:R-:W-:Y:S01]  /*5870*/  FMUL R27, R27, R88.reuse ;  /* 0x000000581b1b7220 */ /* 0x080fe20000400000 */
[----:B------:R-:W-:Y:S01]  /*5880*/  LEA.HI.X R7, R104, UR5, R115, 0x2, P1 ;  /* 0x0000000568077c11 */ /* 0x000fe200088f1473 */
[-C--:B------:R-:W-:Y:S01]  /*5890*/  FMUL R29, R29, R88.reuse ;  /* 0x000000581d1d7220 */ /* 0x080fe20000400000 */
[----:B------:R-:W-:Y:S01]  /*58a0*/  F2FP.TF32.F32.PACK_B R5, R5 ;  /* 0x00000005ff05723e */ /* 0x000fe200024050ff */
[-C--:B------:R-:W-:Y:S01]  /*58b0*/  FMUL R31, R31, R88.reuse ;  /* 0x000000581f1f7220 */ /* 0x080fe20000400000 */
[C---:B------:R-:W-:Y:S01]  /*58c0*/  SHF.L.U64.HI R9, R90.reuse, 0x2, R91 ;  /* 0x000000025a097819 */ /* 0x040fe2000001025b */
[----:B------:R-:W-:Y:S01]  /*58d0*/  FMUL R33, R33, R88 ;  /* 0x0000005821217220 */ /* 0x000fe20000400000 */
[----:B------:R-:W-:Y:S01]  /*58e0*/  LEA R8, P1, R90, R6, 0x2 ;  /* 0x000000065a087211 */ /* 0x000fe200078210ff */
[----:B------:R0:W-:Y:S01]  /*58f0*/  @P3 STG.E desc[UR40][R6.64], R5 ;  /* 0x0000000506003986 */ /* 0x0001e2000c101928 */
[----:B------:R-:W-:Y:S01]  /*5900*/  F2FP.TF32.F32.PACK_B R25, R25 ;  /* 0x00000019ff19723e */ /* 0x000fe200024050ff */
[-C--:B------:R-:W-:Y:S01]  /*5910*/  FMUL R13, R34, R88.reuse ;  /* 0x00000058220d7220 */ /* 0x080fe20000400000 */
[----:B------:R-:W-:Y:S01]  /*5920*/  F2FP.TF32.F32.PACK_B R11, R11 ;  /* 0x0000000bff0b723e */ /* 0x000fe200024050ff */
[----:B------:R-:W-:Y:S01]  /*5930*/  IMAD.X R9, R9, 0x1, R7, P1 ;  /* 0x0000000109097824 */ /* 0x000fe200008e0607 */
[C---:B------:R-:W-:Y:S01]  /*5940*/  ISETP.GT.AND P3, PT, R4.reuse, 0x8, PT ;  /* 0x000000080400780c */ /* 0x040fe20003f64270 */
[----:B------:R-:W-:Y:S01]  /*5950*/  @P0 STG.E desc[UR40][R6.64+0x4], R25 ;  /* 0x0000041906000986 */ /* 0x000fe2000c101928 */
[----:B------:R-:W-:Y:S01]  /*5960*/  ISETP.GT.AND P0, PT, R4, 0x9, PT ;  /* 0x000000090400780c */ /* 0x000fe20003f04270 */
[-C--:B------:R-:W-:Y:S01]  /*5970*/  FMUL R35, R35, R88.reuse ;  /* 0x0000005823237220 */ /* 0x080fe20000400000 */
[C---:B------:R-:W-:Y:S01]  /*5980*/  ISETP.GT.AND P4, PT, R3.reuse, 0x8, P4 ;  /* 0x000000080300780c */ /* 0x040fe20002784270 */
[----:B------:R1:W-:Y:S01]  /*5990*/  @P2 STG.E desc[UR40][R8.64], R11 ;  /* 0x0000000b08002986 */ /* 0x0003e2000c101928 */
[C---:B------:R-:W-:Y:S01]  /*59a0*/  ISETP.GT.AND P1, PT, R3.reuse, RZ, P3 ;  /* 0x000000ff0300720c */ /* 0x040fe20001f24270 */
[-C--:B0-----:R-:W-:Y:S01]  /*59b0*/  FMUL R5, R28, R88.reuse ;  /* 0x000000581c057220 */ /* 0x081fe20000400000 */
[----:B------:R-:W-:Y:S01]  /*59c0*/  ISETP.GT.AND P2, PT, R3, RZ, P0 ;  /* 0x000000ff0300720c */ /* 0x000fe20000744270 */
[-C--:B------:R-:W-:Y:S01]  /*59d0*/  FMUL R37, R37, R88.reuse ;  /* 0x0000005825257220 */ /* 0x080fe20000400000 */
[----:B------:R-:W-:Y:S01]  /*59e0*/  ISETP.GT.AND P3, PT, R3, 0x8, P3 ;  /* 0x000000080300780c */ /* 0x000fe20001f64270 */
[-C--:B------:R-:W-:Y:S01]  /*59f0*/  FMUL R39, R39, R88.reuse ;  /* 0x0000005827277220 */ /* 0x080fe20000400000 */
[----:B------:R-:W-:Y:S01]  /*5a00*/  F2FP.TF32.F32.PACK_B R27, R27 ;  /* 0x0000001bff1b723e */ /* 0x000fe200024050ff */
[-C--:B------:R-:W-:Y:S01]  /*5a10*/  FMUL R41, R41, R88.reuse ;  /* 0x0000005829297220 */ /* 0x080fe20000400000 */
[----:B------:R-:W-:Y:S01]  /*5a20*/  F2FP.TF32.F32.PACK_B R5, R5 ;  /* 0x00000005ff05723e */ /* 0x000fe200024050ff */
[-C--:B------:R-:W-:Y:S01]  /*5a30*/  FMUL R43, R43, R88.reuse ;  /* 0x000000582b2b7220 */ /* 0x080fe20000400000 */
[----:B------:R-:W-:Y:S01]  /*5a40*/  F2FP.TF32.F32.PACK_B R29, R29 ;  /* 0x0000001dff1d723e */ /* 0x000fe200024050ff */
[-C--:B-1----:R-:W-:Y:S01]  /*5a50*/  FMUL R11, R30, R88.reuse ;  /* 0x000000581e0b7220 */ /* 0x082fe20000400000 */
[----:B------:R-:W-:Y:S01]  /*5a60*/  @P4 STG.E desc[UR40][R8.64+0x4], R27 ;  /* 0x0000041b08004986 */ /* 0x000fe2000c101928 */
[C---:B------:R-:W-:Y:S01]  /*5a70*/  ISETP.GT.AND P4, PT, R4.reuse, 0x11, PT ;  /* 0x000000110400780c */ /* 0x040fe20003f84270 */
[-C--:B------:R-:W-:Y:S01]  /*5a80*/  FMUL R45, R45, R88.reuse ;  /* 0x000000582d2d7220 */ /* 0x080fe20000400000 */
[----:B------:R-:W-:Y:S01]  /*5a90*/  ISETP.GT.AND P0, PT, R3, 0x8, P0 ;  /* 0x000000080300780c */ /* 0x000fe20000704270 */
[----:B------:R0:W-:Y:S01]  /*5aa0*/  @P1 STG.E desc[UR40][R6.64+0x20], R5 ;  /* 0x0000200506001986 */ /* 0x0001e2000c101928 */
[----:B------:R-:W-:Y:S01]  /*5ab0*/  F2FP.TF32.F32.PACK_B R11, R11 ;  /* 0x0000000bff0b723e */ /* 0x000fe200024050ff */
[-C--:B------:R-:W-:Y:S01]  /*5ac0*/  FMUL R47, R47, R88.reuse ;  /* 0x000000582f2f7220 */ /* 0x080fe20000400000 */
[----:B------:R-:W-:Y:S01]  /*5ad0*/  F2FP.TF32.F32.PACK_B R31, R31 ;  /* 0x0000001fff1f723e */ /* 0x000fe200024050ff */
[----:B------:R-:W-:Y:S01]  /*5ae0*/  @P2 STG.E desc[UR40][R6.64+0x24], R29 ;  /* 0x0000241d06002986 */ /* 0x000fe2000c101928 */
[----:B------:R-:W-:Y:S01]  /*5af0*/  ISETP.GT.AND P2, PT, R4, 0x10, PT ;  /* 0x000000100400780c */ /* 0x000fe20003f44270 */
[-C--:B------:R-:W-:Y:S01]  /*5b00*/  FMUL R49, R49, R88.reuse ;  /* 0x0000005831317220 */ /* 0x080fe20000400000 */
[----:B------:R-:W-:Y:S01]  /*5b10*/  F2FP.TF32.F32.PACK_B R33, R33 ;  /* 0x00000021ff21723e */ /* 0x000fe200024050ff */
[----:B------:R1:W-:Y:S01]  /*5b20*/  @P3 STG.E desc[UR40][R8.64+0x20], R11 ;  /* 0x0000200b08003986 */ /* 0x0003e2000c101928 */
[----:B------:R-:W-:Y:S01]  /*5b30*/  ISETP.GT.AND P1, PT, R3, RZ, P2 ;  /* 0x000000ff0300720c */ /* 0x000fe20001724270 */
[-C--:B------:R-:W-:Y:S01]  /*5b40*/  FMUL R51, R51, R88.reuse ;  /* 0x0000005833337220 */ /* 0x080fe20000400000 */
[C---:B------:R-:W-:Y:S01]  /*5b50*/  ISETP.GT.AND P3, PT, R3.reuse, RZ, P4 ;  /* 0x000000ff0300720c */ /* 0x040fe20002764270 */
[-C--:B0-----:R-:W-:Y:S01]  /*5b60*/  FMUL R5, R32, R88.reuse ;  /* 0x0000005820057220 */ /* 0x081fe20000400000 */
[----:B------:R-:W-:Y:S01]  /*5b70*/  ISETP.GT.AND P2, PT, R3, 0x8, P2 ;  /* 0x000000080300780c */ /* 0x000fe20001744270 */
[----:B------:R-:W-:Y:S01]  /*5b80*/  @P0 STG.E desc[UR40][R8.64+0x24], R31 ;  /* 0x0000241f08000986 */ /* 0x000fe2000c101928 */
[----:B------:R-:W-:Y:S01]  /*5b90*/  F2FP.TF32.F32.PACK_B R13, R13 ;  /* 0x0000000dff0d723e */ /* 0x000fe200024050ff */
[-C--:B------:R-:W-:Y:S01]  /*5ba0*/  FMUL R53, R53, R88.reuse ;  /* 0x0000005835357220 */ /* 0x080fe20000400000 */
[----:B------:R-:W-:Y:S01]  /*5bb0*/  F2FP.TF32.F32.PACK_B R5, R5 ;  /* 0x00000005ff05723e */ /* 0x000fe200024050ff */
[-C--:B------:R-:W-:Y:S01]  /*5bc0*/  FMUL R55, R55, R88.reuse ;  /* 0x0000005837377220 */ /* 0x080fe20000400000 */
[----:B------:R-:W-:Y:S01]  /*5bd0*/  ISETP.GT.AND P0, PT, R4, 0x19, PT ;  /* 0x000000190400780c */ /* 0x000fe20003f04270 */
[-C--:B-1----:R-:W-:Y:S01]  /*5be0*/  FMUL R11, R38, R88.reuse ;  /* 0x00000058260b7220 */ /* 0x082fe20000400000 */
        /* <DEDUP_REMOVED lines=16> */
[----:B------:R-:W-:Y:S01]  /*5cf0*/  ISETP.GT.AND P4, PT, R4, 0x21, PT ;  /* 0x000000210400780c */ /* 0x000fe20003f84270 */
[-C--:B------:R-:W-:Y:S01]  /*5d00*/  FMUL R63, R63, R88.reuse ;  /* 0x000000583f3f7220 */ /* 0x080fe20000400000 */
[----:B------:R-:W-:Y:S01]  /*5d10*/  F2FP.TF32.F32.PACK_B R5, R5 ;  /* 0x00000005ff05723e */ /* 0x000fe200024050ff */
[-C--:B------:R-:W-:Y:S01]  /*5d20*/  FMUL R65, R65, R88.reuse ;  /* 0x0000005841417220 */ /* 0x080fe20000400000 */
[----:B------:R-:W-:Y:S01]  /*5d30*/  ISETP.GT.AND P0, PT, R3, 0x8, P0 ;  /* 0x000000080300780c */ /* 0x000fe20000704270 */
[-C--:B-1----:R-:W-:Y:S01]  /*5d40*/  FMUL R13, R42, R88.reuse ;  /* 0x000000582a0d7220 */ /* 0x082fe20000400000 */
[----:B------:R-:W-:Y:S01]  /*5d50*/  F2FP.TF32.F32.PACK_B R39, R39 ;  /* 0x00000027ff27723e */ /* 0x000fe200024050ff */
        /* <DEDUP_REMOVED lines=13> */
[C---:B------:R-:W-:Y:S01]  /*5e30*/  ISETP.GT.AND P2, PT, R3.reuse, 0x8, P2 ;  /* 0x000000080300780c */ /* 0x040fe20001744270 */
[----:B------:R-:W-:Y:S01]  /*5e40*/  @P0 STG.E desc[UR40][R8.64+0x64], R39 ;  /* 0x0000642708000986 */ /* 0x000fe2000c101928 */
[----:B------:R-:W-:Y:S01]  /*5e50*/  ISETP.GT.AND P4, PT, R3, 0x8, P4 ;  /* 0x000000080300780c */ /* 0x000fe20002784270 */
[-C--:B------:R-:W-:Y:S01]  /*5e60*/  FMUL R73, R73, R88.reuse ;  /* 0x0000005849497220 */ /* 0x080fe20000400000 */
[----:B------:R-:W-:Y:S01]  /*5e70*/  F2FP.TF32.F32.PACK_B R5, R5 ;  /* 0x00000005ff05723e */ /* 0x000fe200024050ff */
[-C--:B------:R-:W-:Y:S01]  /*5e80*/  FMUL R75, R75, R88.reuse ;  /* 0x000000584b4b7220 */ /* 0x080fe20000400000 */
[----:B------:R-:W-:Y:S01]  /*5e90*/  ISETP.GT.AND P0, PT, R4, 0x29, PT ;  /* 0x000000290400780c */ /* 0x000fe20003f04270 */
        /* <DEDUP_REMOVED lines=25> */
[----:B------:R-:W-:Y:S01]  /*6030*/  ISETP.GT.AND P1, PT, R4, 0x31, PT ;  /* 0x000000310400780c */ /* 0x000fe20003f24270 */
[-C--:B------:R-:W-:Y:S01]  /*6040*/  FMUL R85, R85, R88.reuse ;  /* 0x0000005855557220 */ /* 0x080fe20000400000 */
[----:B------:R-:W-:Y:S01]  /*6050*/  F2FP.TF32.F32.PACK_B R13, R13 ;  /* 0x0000000dff0d723e */ /* 0x000fe200024050ff */
[----:B------:R-:W-:Y:S01]  /*6060*/  @P2 STG.E desc[UR40][R6.64+0xa4], R45 ;  /* 0x0000a42d06002986 */ /* 0x000fe2000c101928 */
[----:B------:R-:W-:Y:S01]  /*6070*/  ISETP.GT.AND P2, PT, R3, RZ, P4 ;  /* 0x000000ff0300720c */ /* 0x000fe20002744270 */
[----:B------:R-:W-:Y:S01]  /*6080*/  FMUL R87, R87, R88 ;  /* 0x0000005857577220 */ /* 0x000fe20000400000 */
[----:B------:R-:W-:Y:S01]  /*6090*/  F2FP.TF32.F32.PACK_B R53, R53 ;  /* 0x00000035ff35723e */ /* 0x000fe200024050ff */
[----:B------:R1:W-:Y:S01]  /*60a0*/  @P3 STG.E desc[UR40][R8.64+0xa0], R11 ;  /* 0x0000a00b08003986 */ /* 0x0003e2000c101928 */
[----:B------:R-:W-:-:S02]  /*60b0*/  ISETP.GT.AND P3, PT, R3, RZ, P1 ;  /* 0x000000ff0300720c */ /* 0x000fc40000f64270 */
[----:B------:R-:W-:Y:S01]  /*60c0*/  F2FP.TF32.F32.PACK_B R55, R55 ;  /* 0x00000037ff37723e */ /* 0x000fe200024050ff */
[-C--:B0-----:R-:W-:Y:S01]  /*60d0*/  FMUL R5, R48, R88.reuse ;  /* 0x0000005830057220 */ /* 0x081fe20000400000 */
[----:B------:R-:W-:Y:S01]  /*60e0*/  @P0 STG.E desc[UR40][R8.64+0xa4], R47 ;  /* 0x0000a42f08000986 */ /* 0x000fe2000c101928 */
[----:B------:R-:W-:Y:S02]  /*60f0*/  ISETP.GT.AND P0, PT, R3, 0x8, P4 ;  /* 0x000000080300780c */ /* 0x000fe40002704270 */
[----:B------:R-:W-:Y:S02]  /*6100*/  F2FP.TF32.F32.PACK_B R57, R57 ;  /* 0x00000039ff39723e */ /* 0x000fe400024050ff */
[----:B------:R-:W-:Y:S01]  /*6110*/  F2FP.TF32.F32.PACK_B R5, R5 ;  /* 0x00000005ff05723e */ /* 0x000fe200024050ff */
[----:B-1----:R-:W-:Y:S01]  /*6120*/  FMUL R11, R54, R88 ;  /* 0x00000058360b7220 */ /* 0x002fe20000400000 */
[----:B------:R-:W-:-:S03]  /*6130*/  F2FP.TF32.F32.PACK_B R59, R59 ;  /* 0x0000003bff3b723e */ /* 0x000fc600024050ff */
[----:B------:R0:W-:Y:S01]  /*6140*/  @P2 STG.E desc[UR40][R6.64+0xc0], R5 ;  /* 0x0000c00506002986 */ /* 0x0001e2000c101928 */
[C---:B------:R-:W-:Y:S02]  /*6150*/  ISETP.GT.AND P2, PT, R4.reuse, 0x38, PT ;  /* 0x000000380400780c */ /* 0x040fe40003f44270 */
[----:B------:R-:W-:Y:S01]  /*6160*/  F2FP.TF32.F32.PACK_B R11, R11 ;  /* 0x0000000bff0b723e */ /* 0x000fe200024050ff */
[----:B------:R-:W-:Y:S01]  /*6170*/  @P3 STG.E desc[UR40][R6.64+0xc4], R49 ;  /* 0x0000c43106003986 */ /* 0x000fe2000c101928 */
[C---:B------:R-:W-:Y:S02]  /*6180*/  ISETP.GT.AND P3, PT, R3.reuse, 0x8, P1 ;  /* 0x000000080300780c */ /* 0x040fe40000f64270 */
[----:B------:R-:W-:Y:S01]  /*6190*/  ISETP.GT.AND P1, PT, R4, 0x39, PT ;  /* 0x000000390400780c */ /* 0x000fe20003f24270 */
[----:B------:R1:W-:Y:S01]  /*61a0*/  @P0 STG.E desc[UR40][R8.64+0xc0], R13 ;  /* 0x0000c00d08000986 */ /* 0x0003e2000c101928 */
[C---:B------:R-:W-:Y:S02]  /*61b0*/  ISETP.GT.AND P4, PT, R3.reuse, RZ, P2 ;  /* 0x000000ff0300720c */ /* 0x040fe40001784270 */
[C---:B------:R-:W-:Y:S01]  /*61c0*/  ISETP.GT.AND P0, PT, R3.reuse, RZ, P1 ;  /* 0x000000ff0300720c */ /* 0x040fe20000f04270 */
[----:B0-----:R-:W-:Y:S01]  /*61d0*/  FMUL R5, R52, R88 ;  /* 0x0000005834057220 */ /* 0x001fe20000400000 */
[----:B------:R-:W-:-:S02]  /*61e0*/  ISETP.GT.AND P2, PT, R3, 0x8, P2 ;  /* 0x000000080300780c */ /* 0x000fc40001744270 */
[----:B------:R-:W-:Y:S02]  /*61f0*/  F2FP.TF32.F32.PACK_B R61, R61 ;  /* 0x0000003dff3d723e */ /* 0x000fe400024050ff */
[----:B------:R-:W-:Y:S01]  /*6200*/  F2FP.TF32.F32.PACK_B R5, R5 ;  /* 0x00000005ff05723e */ /* 0x000fe200024050ff */
[----:B------:R-:W-:Y:S01]  /*6210*/  @P3 STG.E desc[UR40][R8.64+0xc4], R51 ;  /* 0x0000c43308003986 */ /* 0x000fe2000c101928 */
[C---:B------:R-:W-:Y:S01]  /*6220*/  ISETP.GT.AND P3, PT, R3.reuse, 0x8, P1 ;  /* 0x000000080300780c */ /* 0x040fe20000f64270 */
[----:B-1----:R-:W-:Y:S01]  /*6230*/  FMUL R13, R58, R88 ;  /* 0x000000583a0d7220 */ /* 0x002fe20000400000 */
[C---:B------:R-:W-:Y:S01]  /*6240*/  ISETP.GT.AND P1, PT, R4.reuse, 0x40, PT ;  /* 0x000000400400780c */ /* 0x040fe20003f24270 */
[----:B------:R0:W-:Y:S01]  /*6250*/  @P4 STG.E desc[UR40][R6.64+0xe0], R5 ;  /* 0x0000e00506004986 */ /* 0x0001e2000c101928 */
[----:B------:R-:W-:Y:S02]  /*6260*/  F2FP.TF32.F32.PACK_B R63, R63 ;  /* 0x0000003fff3f723e */ /* 0x000fe400024050ff */
[----:B------:R-:W-:Y:S01]  /*6270*/  ISETP.GT.AND P4, PT, R3, RZ, P1 ;  /* 0x000000ff0300720c */ /* 0x000fe20000f84270 */
[----:B------:R-:W-:Y:S01]  /*6280*/  @P0 STG.E desc[UR40][R6.64+0xe4], R53 ;  /* 0x0000e43506000986 */ /* 0x000fe2000c101928 */
[----:B------:R-:W-:-:S02]  /*6290*/  ISETP.GT.AND P0, PT, R4, 0x41, PT ;  /* 0x000000410400780c */ /* 0x000fc40003f04270 */
[C---:B------:R-:W-:Y:S01]  /*62a0*/  ISETP.GT.AND P1, PT, R3.reuse, 0x8, P1 ;  /* 0x000000080300780c */ /* 0x040fe20000f24270 */
[----:B------:R1:W-:Y:S01]  /*62b0*/  @P2 STG.E desc[UR40][R8.64+0xe0], R11 ;  /* 0x0000e00b08002986 */ /* 0x0003e2000c101928 */
[C---:B------:R-:W-:Y:S02]  /*62c0*/  ISETP.GT.AND P2, PT, R3.reuse, RZ, P0 ;  /* 0x000000ff0300720c */ /* 0x040fe40000744270 */
[----:B------:R-:W-:Y:S01]  /*62d0*/  F2FP.TF32.F32.PACK_B R13, R13 ;  /* 0x0000000dff0d723e */ /* 0x000fe200024050ff */
[-C--:B0-----:R-:W-:Y:S01]  /*62e0*/  FMUL R5, R56, R88.reuse ;  /* 0x0000005838057220 */ /* 0x081fe20000400000 */
[----:B------:R-:W-:Y:S01]  /*62f0*/  @P3 STG.E desc[UR40][R8.64+0xe4], R55 ;  /* 0x0000e43708003986 */ /* 0x000fe2000c101928 */
[----:B------:R-:W-:Y:S02]  /*6300*/  ISETP.GT.AND P3, PT, R3, 0x8, P0 ;  /* 0x000000080300780c */ /* 0x000fe40000764270 */
[----:B------:R-:W-:Y:S02]  /*6310*/  ISETP.GT.AND P0, PT, R4, 0x49, PT ;  /* 0x000000490400780c */ /* 0x000fe40003f04270 */
[----:B------:R-:W-:Y:S01]  /*6320*/  F2FP.TF32.F32.PACK_B R5, R5 ;  /* 0x00000005ff05723e */ /* 0x000fe200024050ff */
[----:B-1----:R-:W-:Y:S01]  /*6330*/  FMUL R11, R62, R88 ;  /* 0x000000583e0b7220 */ /* 0x002fe20000400000 */
[----:B------:R-:W-:-:S03]  /*6340*/  F2FP.TF32.F32.PACK_B R65, R65 ;  /* 0x00000041ff41723e */ /* 0x000fc600024050ff */
[----:B------:R0:W-:Y:S01]  /*6350*/  @P4 STG.E desc[UR40][R6.64+0x100], R5 ;  /* 0x0001000506004986 */ /* 0x0001e2000c101928 */
[----:B------:R-:W-:Y:S02]  /*6360*/  F2FP.TF32.F32.PACK_B R67, R67 ;  /* 0x00000043ff43723e */ /* 0x000fe400024050ff */
[----:B------:R-:W-:Y:S01]  /*6370*/  F2FP.TF32.F32.PACK_B R11, R11 ;  /* 0x0000000bff0b723e */ /* 0x000fe200024050ff */
[----:B------:R-:W-:Y:S01]  /*6380*/  @P2 STG.E desc[UR40][R6.64+0x104], R57 ;  /* 0x0001043906002986 */ /* 0x000fe2000c101928 */
[----:B------:R-:W-:Y:S02]  /*6390*/  ISETP.GT.AND P2, PT, R4, 0x48, PT ;  /* 0x000000480400780c */ /* 0x000fe40003f44270 */
[----:B------:R-:W-:Y:S01]  /*63a0*/  F2FP.TF32.F32.PACK_B R69, R69 ;  /* 0x00000045ff45723e */ /* 0x000fe200024050ff */
[----:B------:R1:W-:Y:S01]  /*63b0*/  @P1 STG.E desc[UR40][R8.64+0x100], R13 ;  /* 0x0001000d08001986 */ /* 0x0003e2000c101928 */
[C---:B------:R-:W-:Y:S02]  /*63c0*/  ISETP.GT.AND P4, PT, R3.reuse, RZ, P2 ;  /* 0x000000ff0300720c */ /* 0x040fe40001784270 */
[C---:B------:R-:W-:Y:S01]  /*63d0*/  ISETP.GT.AND P1, PT, R3.reuse, RZ, P0 ;  /* 0x000000ff0300720c */ /* 0x040fe20000724270 */
[----:B0-----:R-:W-:Y:S01]  /*63e0*/  FMUL R5, R60, R88 ;  /* 0x000000583c057220 */ /* 0x001fe20000400000 */
[C---:B------:R-:W-:Y:S01]  /*63f0*/  ISETP.GT.AND P2, PT, R3.reuse, 0x8, P2 ;  /* 0x000000080300780c */ /* 0x040fe20001744270 */
[----:B------:R-:W-:Y:S01]  /*6400*/  @P3 STG.E desc[UR40][R8.64+0x104], R59 ;  /* 0x0001043b08003986 */ /* 0x000fe2000c101928 */
[----:B------:R-:W-:-:S02]  /*6410*/  ISETP.GT.AND P3, PT, R3, 0x8, P0 ;  /* 0x000000080300780c */ /* 0x000fc40000764270 */
[----:B------:R-:W-:Y:S02]  /*6420*/  F2FP.TF32.F32.PACK_B R5, R5 ;  /* 0x00000005ff05723e */ /* 0x000fe400024050ff */
[----:B------:R-:W-:Y:S01]  /*6430*/  ISETP.GT.AND P0, PT, R4, 0x51, PT ;  /* 0x000000510400780c */ /* 0x000fe20003f04270 */
[----:B-1----:R-:W-:Y:S01]  /*6440*/  FMUL R13, R66, R88 ;  /* 0x00000058420d7220 */ /* 0x002fe20000400000 */
[----:B------:R-:W-:Y:S01]  /*6450*/  F2FP.TF32.F32.PACK_B R71, R71 ;  /* 0x00000047ff47723e */ /* 0x000fe200024050ff */
[----:B------:R0:W-:Y:S01]  /*6460*/  @P4 STG.E desc[UR40][R6.64+0x120], R5 ;  /* 0x0001200506004986 */ /* 0x0001e2000c101928 */
[----:B------:R-:W-:Y:S02]  /*6470*/  F2FP.TF32.F32.PACK_B R73, R73 ;  /* 0x00000049ff49723e */ /* 0x000fe400024050ff */
[----:B------:R-:W-:Y:S01]  /*6480*/  F2FP.TF32.F32.PACK_B R13, R13 ;  /* 0x0000000dff0d723e */ /* 0x000fe200024050ff */
[----:B------:R-:W-:Y:S01]  /*6490*/  @P1 STG.E desc[UR40][R6.64+0x124], R61 ;  /* 0x0001243d06001986 */ /* 0x000fe2000c101928 */
[----:B------:R-:W-:-:S02]  /*64a0*/  ISETP.GT.AND P1, PT, R4, 0x50, PT ;  /* 0x000000500400780c */ /* 0x000fc40003f24270 */
[----:B------:R-:W-:Y:S01]  /*64b0*/  F2FP.TF32.F32.PACK_B R75, R75 ;  /* 0x0000004bff4b723e */ /* 0x000fe200024050ff */
[----:B------:R1:W-:Y:S01]  /*64c0*/  @P2 STG.E desc[UR40][R8.64+0x120], R11 ;  /* 0x0001200b08002986 */ /* 0x0003e2000c101928 */
[C---:B------:R-:W-:Y:S02]  /*64d0*/  ISETP.GT.AND P4, PT, R3.reuse, RZ, P1 ;  /* 0x000000ff0300720c */ /* 0x040fe40000f84270 */
[C---:B------:R-:W-:Y:S01]  /*64e0*/  ISETP.GT.AND P2, PT, R3.reuse, RZ, P0 ;  /* 0x000000ff0300720c */ /* 0x040fe20000744270 */
[----:B0-----:R-:W-:Y:S01]  /*64f0*/  FMUL R5, R64, R88 ;  /* 0x0000005840057220 */ /* 0x001fe20000400000 */
[C---:B------:R-:W-:Y:S01]  /*6500*/  ISETP.GT.AND P1, PT, R3.reuse, 0x8, P1 ;  /* 0x000000080300780c */ /* 0x040fe20000f24270 */
[----:B------:R-:W-:Y:S01]  /*6510*/  @P3 STG.E desc[UR40][R8.64+0x124], R63 ;  /* 0x0001243f08003986 */ /* 0x000fe2000c101928 */
[----:B------:R-:W-:Y:S02]  /*6520*/  ISETP.GT.AND P3, PT, R3, 0x8, P0 ;  /* 0x000000080300780c */ /* 0x000fe40000764270 */
[----:B------:R-:W-:-:S02]  /*6530*/  F2FP.TF32.F32.PACK_B R5, R5 ;  /* 0x00000005ff05723e */ /* 0x000fc400024050ff */
[----:B------:R-:W-:Y:S01]  /*6540*/  ISETP.GT.AND P0, PT, R4, 0x59, PT ;  /* 0x000000590400780c */ /* 0x000fe20003f04270 */
[----:B-1----:R-:W-:Y:S01]  /*6550*/  FMUL R11, R70, R88 ;  /* 0x00000058460b7220 */ /* 0x002fe20000400000 */
[----:B------:R-:W-:Y:S01]  /*6560*/  F2FP.TF32.F32.PACK_B R77, R77 ;  /* 0x0000004dff4d723e */ /* 0x000fe200024050ff */
[----:B------:R0:W-:Y:S01]  /*6570*/  @P4 STG.E desc[UR40][R6.64+0x140], R5 ;  /* 0x0001400506004986 */ /* 0x0001e2000c101928 */
[----:B------:R-:W-:Y:S02]  /*6580*/  F2FP.TF32.F32.PACK_B R79, R79 ;  /* 0x0000004fff4f723e */ /* 0x000fe400024050ff */
[----:B------:R-:W-:Y:S01]  /*6590*/  F2FP.TF32.F32.PACK_B R11, R11 ;  /* 0x0000000bff0b723e */ /* 0x000fe200024050ff */
[----:B------:R-:W-:Y:S01]  /*65a0*/  @P2 STG.E desc[UR40][R6.64+0x144], R65 ;  /* 0x0001444106002986 */ /* 0x000fe2000c101928 */
[----:B------:R-:W-:Y:S02]  /*65b0*/  ISETP.GT.AND P2, PT, R4, 0x58, PT ;  /* 0x000000580400780c */ /* 0x000fe40003f44270 */
[----:B------:R-:W-:Y:S01]  /*65c0*/  F2FP.TF32.F32.PACK_B R81, R81 ;  /* 0x00000051ff51723e */ /* 0x000fe200024050ff */
[----:B------:R1:W-:Y:S01]  /*65d0*/  @P1 STG.E desc[UR40][R8.64+0x140], R13 ;  /* 0x0001400d08001986 */ /* 0x0003e2000c101928 */
[----:B------:R-:W-:-:S02]  /*65e0*/  ISETP.GT.AND P4, PT, R3, RZ, P2 ;  /* 0x000000ff0300720c */ /* 0x000fc40001784270 */
[C---:B------:R-:W-:Y:S01]  /*65f0*/  ISETP.GT.AND P1, PT, R3.reuse, RZ, P0 ;  /* 0x000000ff0300720c */ /* 0x040fe20000724270 */
[-C--:B0-----:R-:W-:Y:S01]  /*6600*/  FMUL R5, R68, R88.reuse ;  /* 0x0000005844057220 */ /* 0x081fe20000400000 */
[C---:B------:R-:W-:Y:S01]  /*6610*/  ISETP.GT.AND P2, PT, R3.reuse, 0x8, P2 ;  /* 0x000000080300780c */ /* 0x040fe20001744270 */
[----:B------:R-:W-:Y:S01]  /*6620*/  @P3 STG.E desc[UR40][R8.64+0x144], R67 ;  /* 0x0001444308003986 */ /* 0x000fe2000c101928 */
[----:B------:R-:W-:Y:S02]  /*6630*/  ISETP.GT.AND P3, PT, R3, 0x8, P0 ;  /* 0x000000080300780c */ /* 0x000fe40000764270 */
[----:B------:R-:W-:Y:S02]  /*6640*/  F2FP.TF32.F32.PACK_B R5, R5 ;  /* 0x00000005ff05723e */ /* 0x000fe400024050ff */
[----:B------:R-:W-:Y:S01]  /*6650*/  ISETP.GT.AND P0, PT, R4, 0x61, PT ;  /* 0x000000610400780c */ /* 0x000fe20003f04270 */
[----:B-1----:R-:W-:Y:S01]  /*6660*/  FMUL R13, R74, R88 ;  /* 0x000000584a0d7220 */ /* 0x002fe20000400000 */
[----:B------:R-:W-:Y:S01]  /*6670*/  F2FP.TF32.F32.PACK_B R15, R15 ;  /* 0x0000000fff0f723e */ /* 0x000fe200024050ff */
[----:B------:R0:W-:Y:S01]  /*6680*/  @P4 STG.E desc[UR40][R6.64+0x160], R5 ;  /* 0x0001600506004986 */ /* 0x0001e2000c101928 */
[----:B------:R-:W-:-:S02]  /*6690*/  F2FP.TF32.F32.PACK_B R83, R83 ;  /* 0x00000053ff53723e */ /* 0x000fc400024050ff */
        /* <DEDUP_REMOVED lines=15> */
[----:B------:R0:W-:Y:S03]  /*6790*/  @P4 STG.E desc[UR40][R6.64+0x180], R5 ;  /* 0x0001800506004986 */ /* 0x0001e6000c101928 */
[----:B------:R-:W-:Y:S01]  /*67a0*/  F2FP.TF32.F32.PACK_B R11, R11 ;  /* 0x0000000bff0b723e */ /* 0x000fe200024050ff */
[----:B------:R-:W-:Y:S01]  /*67b0*/  @P2 STG.E desc[UR40][R6.64+0x184], R73 ;  /* 0x0001844906002986 */ /* 0x000fe2000c101928 */
[----:B------:R-:W-:-:S03]  /*67c0*/  ISETP.GT.AND P2, PT, R4, 0x68, PT ;  /* 0x000000680400780c */ /* 0x000fc60003f44270 */
[----:B------:R1:W-:Y:S01]  /*67d0*/  @P1 STG.E desc[UR40][R8.64+0x180], R13 ;  /* 0x0001800d08001986 */ /* 0x0003e2000c101928 */
[C---:B------:R-:W-:Y:S02]  /*67e0*/  ISETP.GT.AND P4, PT, R3.reuse, RZ, P2 ;  /* 0x000000ff0300720c */ /* 0x040fe40001784270 */
[C---:B------:R-:W-:Y:S01]  /*67f0*/  ISETP.GT.AND P1, PT, R3.reuse, RZ, P0 ;  /* 0x000000ff0300720c */ /* 0x040fe20000724270 */
[-C--:B0-----:R-:W-:Y:S01]  /*6800*/  FMUL R5, R76, R88.reuse ;  /* 0x000000584c057220 */ /* 0x081fe20000400000 */
[C---:B------:R-:W-:Y:S01]  /*6810*/  ISETP.GT.AND P2, PT, R3.reuse, 0x8, P2 ;  /* 0x000000080300780c */ /* 0x040fe20001744270 */
[----:B------:R-:W-:Y:S01]  /*6820*/  @P3 STG.E desc[UR40][R8.64+0x184], R75 ;  /* 0x0001844b08003986 */ /* 0x000fe2000c101928 */
[----:B------:R-:W-:Y:S02]  /*6830*/  ISETP.GT.AND P3, PT, R4, 0x71, PT ;  /* 0x000000710400780c */ /* 0x000fe40003f64270 */
[----:B------:R-:W-:Y:S02]  /*6840*/  F2FP.TF32.F32.PACK_B R5, R5 ;  /* 0x00000005ff05723e */ /* 0x000fe400024050ff */
[----:B------:R-:W-:Y:S01]  /*6850*/  ISETP.GT.AND P0, PT, R3, 0x8, P0 ;  /* 0x000000080300780c */ /* 0x000fe20000704270 */
[----:B-1----:R-:W-:-:S02]  /*6860*/  FMUL R13, R80, R88 ;  /* 0x00000058500d7220 */ /* 0x002fc40000400000 */
[----:B------:R-:W-:Y:S03]  /*6870*/  @P4 STG.E desc[UR40][R6.64+0x1a0], R5 ;  /* 0x0001a00506004986 */ /* 0x000fe6000c101928 */
[----:B------:R-:W-:Y:S01]  /*6880*/  F2FP.TF32.F32.PACK_B R13, R13 ;  /* 0x0000000dff0d723e */ /* 0x000fe200024050ff */
[----:B------:R-:W-:Y:S01]  /*6890*/  @P1 STG.E desc[UR40][R6.64+0x1a4], R77 ;  /* 0x0001a44d06001986 */ /* 0x000fe2000c101928 */
[----:B------:R-:W-:-:S03]  /*68a0*/  ISETP.GT.AND P1, PT, R4, 0x70, PT ;  /* 0x000000700400780c */ /* 0x000fc60003f24270 */
[----:B------:R0:W-:Y:S01]  /*68b0*/  @P2 STG.E desc[UR40][R8.64+0x1a0], R11 ;  /* 0x0001a00b08002986 */ /* 0x0001e2000c101928 */
[C---:B------:R-:W-:Y:S02]  /*68c0*/  ISETP.GT.AND P4, PT, R3.reuse, RZ, P1 ;  /* 0x000000ff0300720c */ /* 0x040fe40000f84270 */
[C---:B------:R-:W-:Y:S01]  /*68d0*/  ISETP.GT.AND P2, PT, R3.reuse, RZ, P3 ;  /* 0x000000ff0300720c */ /* 0x040fe20001f44270 */
[----:B------:R-:W-:Y:S01]  /*68e0*/  @P0 STG.E desc[UR40][R8.64+0x1a4], R79 ;  /* 0x0001a44f08000986 */ /* 0x000fe2000c101928 */
[C---:B------:R-:W-:Y:S02]  /*68f0*/  ISETP.GT.AND P1, PT, R3.reuse, 0x8, P1 ;  /* 0x000000080300780c */ /* 0x040fe40000f24270 */
[----:B------:R-:W-:Y:S02]  /*6900*/  ISETP.GT.AND P0, PT, R4, 0x78, PT ;  /* 0x000000780400780c */ /* 0x000fe40003f04270 */
[----:B------:R-:W-:Y:S01]  /*6910*/  ISETP.GT.AND P3, PT, R3, 0x8, P3 ;  /* 0x000000080300780c */ /* 0x000fe20001f64270 */
[----:B0-----:R-:W-:-:S04]  /*6920*/  FMUL R11, R86, R88 ;  /* 0x00000058560b7220 */ /* 0x001fc80000400000 */
[----:B------:R-:W-:Y:S01]  /*6930*/  @P4 STG.E desc[UR40][R6.64+0x1c0], R13 ;  /* 0x0001c00d06004986 */ /* 0x000fe2000c101928 */
[----:B------:R-:W-:Y:S01]  /*6940*/  ISETP.GT.AND P4, PT, R4, 0x79, PT ;  /* 0x000000790400780c */ /* 0x000fe20003f84270 */
[----:B------:R-:W-:Y:S01]  /*6950*/  @P2 IMAD.MOV.U32 R4, RZ, RZ, R6 ;  /* 0x000000ffff042224 */ /* 0x000fe200078e0006 */
[----:B------:R-:W-:Y:S01]  /*6960*/  F2FP.TF32.F32.PACK_B R11, R11 ;  /* 0x0000000bff0b723e */ /* 0x000fe200024050ff */
[----:B------:R-:W-:-:S05]  /*6970*/  @P2 IMAD.MOV.U32 R5, RZ, RZ, R7 ;  /* 0x000000ffff052224 */ /* 0x000fca00078e0007 */
[----:B------:R0:W-:Y:S01]  /*6980*/  @P2 STG.E desc[UR40][R4.64+0x1c4], R81 ;  /* 0x0001c45104002986 */ /* 0x0001e2000c101928 */
[C---:B------:R-:W-:Y:S02]  /*6990*/  ISETP.GT.AND P2, PT, R3.reuse, RZ, P4 ;  /* 0x000000ff0300720c */ /* 0x040fe40002744270 */
[----:B------:R-:W-:Y:S01]  /*69a0*/  ISETP.GT.AND P4, PT, R3, 0x8, P4 ;  /* 0x000000080300780c */ /* 0x000fe20002784270 */
[----:B0-----:R-:W-:Y:S02]  /*69b0*/  @P1 IMAD.MOV.U32 R4, RZ, RZ, R8 ;  /* 0x000000ffff041224 */ /* 0x001fe400078e0008 */
[----:B------:R-:W-:-:S05]  /*69c0*/  @P1 IMAD.MOV.U32 R5, RZ, RZ, R9 ;  /* 0x000000ffff051224 */ /* 0x000fca00078e0009 */
[----:B------:R0:W-:Y:S01]  /*69d0*/  @P1 STG.E desc[UR40][R4.64+0x1c0], R15 ;  /* 0x0001c00f04001986 */ /* 0x0001e2000c101928 */
[C---:B------:R-:W-:Y:S02]  /*69e0*/  ISETP.GT.AND P1, PT, R3.reuse, RZ, P0 ;  /* 0x000000ff0300720c */ /* 0x040fe40000724270 */
[----:B------:R-:W-:Y:S01]  /*69f0*/  ISETP.GT.AND P0, PT, R3, 0x8, P0 ;  /* 0x000000080300780c */ /* 0x000fe20000704270 */
[----:B------:R-:W-:-:S05]  /*6a00*/  FMUL R3, R84, R88 ;  /* 0x0000005854037220 */ /* 0x000fca0000400000 */
[----:B------:R-:W-:Y:S01]  /*6a10*/  F2FP.TF32.F32.PACK_B R3, R3 ;  /* 0x00000003ff03723e */ /* 0x000fe200024050ff */
[----:B0-----:R-:W-:Y:S02]  /*6a20*/  @P3 IMAD.MOV.U32 R4, RZ, RZ, R8 ;  /* 0x000000ffff043224 */ /* 0x001fe400078e0008 */
[----:B------:R-:W-:-:S05]  /*6a30*/  @P3 IMAD.MOV.U32 R5, RZ, RZ, R9 ;  /* 0x000000ffff053224 */ /* 0x000fca00078e0009 */
[----:B------:R0:W-:Y:S02]  /*6a40*/  @P3 STG.E desc[UR40][R4.64+0x1c4], R83 ;  /* 0x0001c45304003986 */ /* 0x0001e4000c101928 */
[----:B0-----:R-:W-:Y:S02]  /*6a50*/  @P1 IMAD.MOV.U32 R4, RZ, RZ, R6 ;  /* 0x000000ffff041224 */ /* 0x001fe400078e0006 */
[----:B------:R-:W-:-:S05]  /*6a60*/  @P1 IMAD.MOV.U32 R5, RZ, RZ, R7 ;  /* 0x000000ffff051224 */ /* 0x000fca00078e0007 */
[----:B------:R0:W-:Y:S04]  /*6a70*/  @P1 STG.E desc[UR40][R4.64+0x1e0], R3 ;  /* 0x0001e00304001986 */ /* 0x0001e8000c101928 */
[----:B------:R1:W-:Y:S01]  /*6a80*/  @P2 STG.E desc[UR40][R6.64+0x1e4], R85 ;  /* 0x0001e45506002986 */ /* 0x0003e2000c101928 */
[----:B0-----:R-:W-:Y:S02]  /*6a90*/  @P0 IMAD.MOV.U32 R4, RZ, RZ, R8 ;  /* 0x000000ffff040224 */ /* 0x001fe400078e0008 */
[----:B------:R-:W-:-:S05]  /*6aa0*/  @P0 IMAD.MOV.U32 R5, RZ, RZ, R9 ;  /* 0x000000ffff050224 */ /* 0x000fca00078e0009 */
[----:B------:R1:W-:Y:S04]  /*6ab0*/  @P0 STG.E desc[UR40][R4.64+0x1e0], R11 ;  /* 0x0001e00b04000986 */ /* 0x0003e8000c101928 */
[----:B------:R1:W-:Y:S02]  /*6ac0*/  @P4 STG.E desc[UR40][R8.64+0x1e4], R87 ;  /* 0x0001e45708004986 */ /* 0x0003e4000c101928 */
.L_x_158:
[----:B------:R-:W-:Y:S05]  /*6ad0*/  BSYNC B0 ;  /* 0x0000000000007941 */ /* 0x000fea0003800000 */
.L_x_32:
[----:B------:R-:W-:Y:S01]  /*6ae0*/  IADD3 R16, P0, R16, UR38, RZ ;  /* 0x0000002610107c10 */ /* 0x000fe2000ff1e0ff */
[----:B------:R-:W-:Y:S01]  /*6af0*/  ULDC.64 UR4, c[0x0][0x650] ;  /* 0x0001940000047ab9 */ /* 0x000fe20000000a00 */
[----:B------:R-:W-:Y:S01]  /*6b00*/  PRMT R3, RZ, 0x7610, R3 ;  /* 0x00007610ff037816 */ /* 0x000fe20000000003 */
[----:B------:R-:W-:Y:S01]  /*6b10*/  IMAD.MOV.U32 R100, RZ, RZ, -0x1 ;  /* 0xffffffffff647424 */ /* 0x000fe200078e00ff */
[----:B------:R-:W-:Y:S01]  /*6b20*/  IADD3.X R17, R17, UR37, RZ, P0, !PT ;  /* 0x0000002511117c10 */ /* 0x000fe200087fe4ff */
[----:B--2---:R-:W-:Y:S01]  /*6b30*/  IMAD.MOV.U32 R99, RZ, RZ, -0x1 ;  /* 0xffffffffff637424 */ /* 0x004fe200078e00ff */
[----:B------:R-:W-:-:S04]  /*6b40*/  ISETP.GE.U32.AND P0, PT, R16, UR4, PT ;  /* 0x0000000410007c0c */ /* 0x000fc8000bf06070 */
[----:B------:R-:W-:-:S13]  /*6b50*/  ISETP.GE.U32.AND.EX P0, PT, R17, UR5, PT, P0 ;  /* 0x0000000511007c0c */ /* 0x000fda000bf06100 */
[----:B------:R-:W-:Y:S05]  /*6b60*/  @P0 BRA `(.L_x_159) ;  /* 0x00000004004c0947 */ /* 0x000fea0003800000 */
[----:B01----:R-:W0:Y:S01]  /*6b70*/  LDC.64 R10, c[0x0][0x628] ;  /* 0x00018a00ff0a7b82 */ /* 0x003e220000000a00 */
[----:B----4-:R-:W1:Y:S01]  /*6b80*/  S2R R12, SR_CTAID.X ;  /* 0x00000000000c7919 */ /* 0x010e620000002500 */
[----:B---3--:R-:W-:Y:S02]  /*6b90*/  IMAD.MOV.U32 R8, RZ, RZ, R16 ;  /* 0x000000ffff087224 */ /* 0x008fe400078e0010 */
[----:B------:R-:W-:Y:S01]  /*6ba0*/  IMAD.MOV.U32 R9, RZ, RZ, R17 ;  /* 0x000000ffff097224 */ /* 0x000fe200078e0011 */
[----:B------:R-:W2:Y:S03]  /*6bb0*/  S2R R20, SR_CTAID.Y ;  /* 0x0000000000147919 */ /* 0x000ea60000002600 */
[----:B------:R-:W3:Y:S08]  /*6bc0*/  LDC R0, c[0x0][0x630] ;  /* 0x00018c00ff007b82 */ /* 0x000ef00000000800 */
[----:B------:R-:W4:Y:S01]  /*6bd0*/  LDC.64 R14, c[0x0][0x620] ;  /* 0x00018800ff0e7b82 */ /* 0x000f220000000a00 */
[----:B0-----:R-:W-:-:S04]  /*6be0*/  ISETP.NE.U32.AND P0, PT, R10, RZ, PT ;  /* 0x000000ff0a00720c */ /* 0x001fc80003f05070 */
[----:B------:R-:W-:-:S13]  /*6bf0*/  ISETP.NE.AND.EX P0, PT, R11, RZ, PT, P0 ;  /* 0x000000ff0b00720c */ /* 0x000fda0003f05300 */
[----:B-1234-:R-:W-:Y:S05]  /*6c00*/  @!P0 BRA `(.L_x_160) ;  /* 0x0000000000288947 */ /* 0x01efea0003800000 */
        /* <DEDUP_REMOVED lines=10> */
.L_x_160:
[-CC-:B------:R-:W-:Y:S01]  /*6cb0*/  SHF.R.U64 R99, R8, R0.reuse, R9.reuse ;  /* 0x0000000008637219 */ /* 0x180fe20000001209 */
[----:B------:R-:W0:Y:S01]  /*6cc0*/  LDC.64 R26, c[0x0][0x640] ;  /* 0x00019000ff1a7b82 */ /* 0x000e220000000a00 */
[----:B------:R-:W-:Y:S01]  /*6cd0*/  SHF.R.U32.HI R0, RZ, R0, R9 ;  /* 0x00000000ff007219 */ /* 0x000fe20000011609 */
[----:B------:R-:W-:Y:S01]  /*6ce0*/  ULDC UR4, c[0x0][0x150] ;  /* 0x0000540000047ab9 */ /* 0x000fe20000000800 */
[----:B------:R-:W-:Y:S02]  /*6cf0*/  IADD3 R3, P0, RZ, -R99, RZ ;  /* 0x80000063ff037210 */ /* 0x000fe40007f1e0ff */
[----:B------:R-:W-:-:S03]  /*6d00*/  I2FP.F32.U32 R7, R12 ;  /* 0x0000000c00077245 */ /* 0x000fc60000201000 */
[----:B------:R-:W1:Y:S01]  /*6d10*/  LDC R6, c[0x0][0x618] ;  /* 0x00018600ff067b82 */ /* 0x000e620000000800 */
[----:B------:R-:W-:Y:S02]  /*6d20*/  IMAD.X R5, RZ, RZ, ~R0, P0 ;  /* 0x000000ffff057224 */ /* 0x000fe400000e0e00 */
[----:B------:R-:W-:Y:S01]  /*6d30*/  FMUL R7, R7, UR4 ;  /* 0x0000000407077c20 */ /* 0x000fe20008400000 */
[----:B------:R-:W-:Y:S01]  /*6d40*/  ULDC UR4, c[0x0][0x154] ;  /* 0x0000550000047ab9 */ /* 0x000fe20000000800 */
[-C--:B------:R-:W-:Y:S02]  /*6d50*/  IMAD R0, R5, R14.reuse, RZ ;  /* 0x0000000e05007224 */ /* 0x080fe400078e02ff */
[C---:B------:R-:W-:Y:S01]  /*6d60*/  IMAD.WIDE.U32 R4, R3.reuse, R14, R16 ;  /* 0x0000000e03047225 */ /* 0x040fe200078e0010 */
[----:B------:R-:W2:Y:S01]  /*6d70*/  LDC R11, c[0x0][0x608] ;  /* 0x00018200ff0b7b82 */ /* 0x000ea20000000800 */
[----:B------:R-:W3:Y:S02]  /*6d80*/  F2I.U32.TRUNC.NTZ R7, R7 ;  /* 0x0000000700077305 */ /* 0x000ee4000020f000 */
[----:B------:R-:W-:-:S04]  /*6d90*/  IMAD R3, R3, R15, R0 ;  /* 0x0000000f03037224 */ /* 0x000fc800078e0200 */
[----:B------:R-:W-:Y:S01]  /*6da0*/  IMAD.IADD R3, R5, 0x1, R3 ;  /* 0x0000000105037824 */ /* 0x000fe200078e0203 */
[----:B------:R-:W4:Y:S01]  /*6db0*/  LDC R8, c[0x0][0x658] ;  /* 0x00019600ff087b82 */ /* 0x000f220000000800 */
[----:B------:R-:W-:Y:S02]  /*6dc0*/  I2FP.F32.U32 R5, R20 ;  /* 0x0000001400057245 */ /* 0x000fe40000201000 */
[----:B0-----:R-:W-:-:S04]  /*6dd0*/  ISETP.NE.U32.AND P0, PT, R26, RZ, PT ;  /* 0x000000ff1a00720c */ /* 0x001fc80003f05070 */
[----:B------:R-:W-:Y:S01]  /*6de0*/  ISETP.NE.AND.EX P0, PT, R27, RZ, PT, P0 ;  /* 0x000000ff1b00720c */ /* 0x000fe20003f05300 */
[----:B------:R-:W0:Y:S01]  /*6df0*/  LDC R9, c[0x0][0x144] ;  /* 0x00005100ff097b82 */ /* 0x000e220000000800 */
[-C--:B-1----:R-:W-:Y:S01]  /*6e00*/  SHF.R.U64 R13, R4, R6.reuse, R3 ;  /* 0x00000006040d7219 */ /* 0x082fe20000001203 */
[----:B---3--:R-:W-:Y:S01]  /*6e10*/  IMAD.MOV R7, RZ, RZ, -R7 ;  /* 0x000000ffff077224 */ /* 0x008fe200078e0a07 */
[----:B------:R-:W-:Y:S01]  /*6e20*/  SHF.R.U32.HI R0, RZ, R6, R3 ;  /* 0x00000006ff007219 */ /* 0x000fe20000011603 */
[----:B------:R-:W-:-:S04]  /*6e30*/  FMUL R6, R5, UR4 ;  /* 0x0000000405067c20 */ /* 0x000fc80008400000 */
[----:B------:R-:W1:Y:S01]  /*6e40*/  LDC R21, c[0x0][0x148] ;  /* 0x00005200ff157b82 */ /* 0x000e620000000800 */
[----:B------:R3:W0:Y:S01]  /*6e50*/  F2I.U32.TRUNC.NTZ R14, R6 ;  /* 0x00000006000e7305 */ /* 0x000622000020f000 */
[-CC-:B--2---:R-:W-:Y:S02]  /*6e60*/  SHF.R.U64 R10, R13, R11.reuse, R0.reuse ;  /* 0x0000000b0d0a7219 */ /* 0x184fe40000001200 */
[----:B------:R-:W-:-:S04]  /*6e70*/  SHF.R.U32.HI R3, RZ, R11, R0 ;  /* 0x0000000bff037219 */ /* 0x000fc80000011600 */
[----:B-----5:R-:W2:Y:S01]  /*6e80*/  LDC R24, c[0x0][0x648] ;  /* 0x00019200ff187b82 */ /* 0x020ea20000000800 */
[-CC-:B----4-:R-:W-:Y:S02]  /*6e90*/  SHF.R.U64 R15, R10, R8.reuse, R3.reuse ;  /* 0x000000080a0f7219 */ /* 0x190fe40000001203 */
[----:B------:R-:W-:-:S03]  /*6ea0*/  SHF.R.U32.HI R5, RZ, R8, R3 ;  /* 0x00000008ff057219 */ /* 0x000fc60000011603 */
[----:B------:R-:W-:Y:S02]  /*6eb0*/  IMAD.MOV.U32 R4, RZ, RZ, R15 ;  /* 0x000000ffff047224 */ /* 0x000fe400078e000f */
[----:B------:R-:W4:Y:S01]  /*6ec0*/  LDC R28, c[0x0][0x638] ;  /* 0x00018e00ff1c7b82 */ /* 0x000f220000000800 */
[----:B0-----:R-:W-:-:S07]  /*6ed0*/  IMAD R25, R9, R7, R12 ;  /* 0x0000000709197224 */ /* 0x001fce00078e020c */
[----:B------:R-:W0:Y:S08]  /*6ee0*/  LDC R29, c[0x0][0x610] ;  /* 0x00018400ff1d7b82 */ /* 0x000e300000000800 */
[----:B------:R-:W0:Y:S01]  /*6ef0*/  LDC R30, c[0x0][0x600] ;  /* 0x00018000ff1e7b82 */ /* 0x000e220000000800 */
[----:B-1-3--:R-:W-:Y:S05]  /*6f00*/  @!P0 BRA `(.L_x_161) ;  /* 0x0000000000288947 */ /* 0x00afea0003800000 */
[----:B------:R-:W1:Y:S02]  /*6f10*/  LDC R0, c[0x0][0x64c] ;  /* 0x00019300ff007b82 */ /* 0x000e640000000800 */
[----:B-1----:R-:W-:-:S05]  /*6f20*/  IADD3 R3, P0, R15, R0, RZ ;  /* 0x000000000f037210 */ /* 0x002fca0007f1e0ff */
        /* <DEDUP_REMOVED lines=8> */
.L_x_161:
[----:B------:R-:W-:Y:S01]  /*6fb0*/  ISETP.NE.AND P0, PT, R2, 0x1, PT ;  /* 0x000000010200780c */ /* 0x000fe20003f05270 */
[----:B------:R-:W-:Y:S01]  /*6fc0*/  IMAD.MOV R14, RZ, RZ, -R14 ;  /* 0x000000ffff0e7224 */ /* 0x000fe200078e0a0e */
[----:B--2---:R-:W-:Y:S02]  /*6fd0*/  SHF.R.U64 R0, R4, R24, R5 ;  /* 0x0000001804007219 */ /* 0x004fe40000001205 */
[----:B------:R-:W-:Y:S02]  /*6fe0*/  LOP3.LUT R3, R10, R97, RZ, 0xc0, !PT ;  /* 0x000000610a037212 */ /* 0x000fe400078ec0ff */
[----:B------:R-:W-:Y:S01]  /*6ff0*/  LOP3.LUT R6, R13, R96, RZ, 0xc0, !PT ;  /* 0x000000600d067212 */ /* 0x000fe200078ec0ff */
[----:B------:R-:W-:Y:S02]  /*7000*/  IMAD.MOV R4, RZ, RZ, -R0 ;  /* 0x000000ffff047224 */ /* 0x000fe400078e0a00 */
[----:B------:R-:W-:Y:S02]  /*7010*/  IMAD R0, R92, R0, R3 ;  /* 0x000000005c007224 */ /* 0x000fe400078e0203 */
[----:B----4-:R-:W-:-:S02]  /*7020*/  IMAD R3, R4, R28, R15 ;  /* 0x0000001c04037224 */ /* 0x010fc400078e020f */
[----:B------:R-:W-:Y:S02]  /*7030*/  @P0 IMAD R25, R21, R14, R20 ;  /* 0x0000000e15190224 */ /* 0x000fe400078e0214 */
[----:B0-----:R-:W-:Y:S02]  /*7040*/  IMAD R5, R3, R30, R6 ;  /* 0x0000001e03057224 */ /* 0x001fe400078e0206 */
[----:B------:R-:W-:Y:S02]  /*7050*/  IMAD R0, R0, R29, R25 ;  /* 0x0000001d00007224 */ /* 0x000fe400078e0219 */
[----:B------:R-:W-:-:S03]  /*7060*/  IMAD.MOV.U32 R4, RZ, RZ, 0x1 ;  /* 0x00000001ff047424 */ /* 0x000fc600078e00ff */
[----:B------:R-:W-:Y:S02]  /*7070*/  SEL R100, R5, R0, !P0 ;  /* 0x0000000005647207 */ /* 0x000fe40004000000 */
[----:B------:R-:W-:Y:S02]  /*7080*/  PRMT R3, R4, 0x7610, R3 ;  /* 0x0000761004037816 */ /* 0x000fe40000000003 */
[----:B------:R-:W-:-:S07]  /*7090*/  SEL R0, R0, R5, !P0 ;  /* 0x0000000500007207 */ /* 0x000fce0004000000 */
.L_x_159:
[----:B------:R-:W-:Y:S01]  /*70a0*/  UIADD3 UR42, UR43, UR42, URZ ;  /* 0x0000002a2b2a7290 */ /* 0x000fe2000fffe03f */
[----:B------:R-:W-:Y:S01]  /*70b0*/  LOP3.LUT P0, RZ, R3, 0xff, RZ, 0xc0, !PT ;  /* 0x000000ff03ff7812 */ /* 0x000fe2000780c0ff */
[----:B------:R-:W-:Y:S02]  /*70c0*/  IMAD.MOV.U32 R101, RZ, RZ, R0 ;  /* 0x000000ffff657224 */ /* 0x000fe400078e0000 */
[----:B------:R-:W-:Y:S02]  /*70d0*/  USHF.R.U32.HI UR4, URZ, 0x2, UR42 ;  /* 0x000000023f047899 */ /* 0x000fe4000801162a */
[----:B------:R-:W-:Y:S02]  /*70e0*/  UISETP.GT.U32.AND UP1, UPT, UR42, 0x3, UPT ;  /* 0x000000032a00788c */ /* 0x000fe4000bf24070 */
[----:B------:R-:W-:Y:S02]  /*70f0*/  ULOP3.LUT UR4, UR4, 0x1, URZ, 0xc0, !UPT ;  /* 0x0000000104047892 */ /* 0x000fe4000f8ec03f */
[----:B------:R-:W-:-:S02]  /*7100*/  UISETP.LT.U32.AND UP1, UPT, UR43, 0x4, UP1 ;  /* 0x000000042b00788c */ /* 0x000fc40008f21070 */
[----:B------:R-:W-:Y:S02]  /*7110*/  UISETP.NE.U32.AND UP0, UPT, UR4, 0x1, UPT ;  /* 0x000000010400788c */ /* 0x000fe4000bf05070 */
[----:B------:R-:W-:Y:S02]  /*7120*/  USEL UR5, URZ, 0x1, !UP1 ;  /* 0x000000013f057887 */ /* 0x000fe4000c800000 */
[----:B------:R-:W-:Y:S02]  /*7130*/  UISETP.GT.U32.AND UP0, UPT, UR43, 0x3, !UP0 ;  /* 0x000000032b00788c */ /* 0x000fe4000c704070 */
[----:B------:R-:W-:Y:S02]  /*7140*/  ULOP3.LUT UR42, UR42, 0x3, URZ, 0xc0, !UPT ;  /* 0x000000032a2a7892 */ /* 0x000fe4000f8ec03f */
[----:B------:R-:W-:-:S04]  /*7150*/  USEL UR4, URZ, 0x1, !UP0 ;  /* 0x000000013f047887 */ /* 0x000fc8000c000000 */
[----:B------:R-:W-:Y:S01]  /*7160*/  ULOP3.LUT UR36, UR4, UR36, UR5, 0x96, !UPT ;  /* 0x0000002404247292 */ /* 0x000fe2000f8e9605 */
[----:B------:R-:W-:Y:S11]  /*7170*/  @P0 BRA `(.L_x_162) ;  /* 0xffffffa000a40947 */ /* 0x000ff6000383ffff */
[----:B------:R-:W-:Y:S05]  /*7180*/  EXIT ;  /* 0x000000000000794d */ /* 0x000fea0003800000 */
.L_x_7:
        /* <DEDUP_REMOVED lines=26> */
.L_x_164:
[----:B------:R-:W0:Y:S01]  /*7330*/  LDC.64 R28, c[0x0][0x640] ;  /* 0x00019000ff1c7b82 */ /* 0x000e220000000a00 */
[-CC-:B------:R-:W-:Y:S01]  /*7340*/  SHF.R.U64 R21, R14, R6.reuse, R15.reuse ;  /* 0x000000060e157219 */ /* 0x180fe2000000120f */
[----:B------:R-:W-:Y:S01]  /*7350*/  IMAD.MOV.U32 R30, RZ, RZ, 0x1 ;  /* 0x00000001ff1e7424 */ /* 0x000fe200078e00ff */
[----:B------:R-:W-:Y:S02]  /*7360*/  SHF.R.U32.HI R6, RZ, R6, R15 ;  /* 0x00000006ff067219 */ /* 0x000fe4000001160f */
[----:B------:R-:W-:-:S03]  /*7370*/  IADD3 R13, P0, RZ, -R21, RZ ;  /* 0x80000015ff0d7210 */ /* 0x000fc60007f1e0ff */
[----:B------:R-:W1:Y:S02]  /*7380*/  LDC R12, c[0x0][0x618] ;  /* 0x00018600ff0c7b82 */ /* 0x000e640000000800 */
[----:B------:R-:W-:-:S04]  /*7390*/  IMAD.X R11, RZ, RZ, ~R6, P0 ;  /* 0x000000ffff0b7224 */ /* 0x000fc800000e0e06 */
[-C--:B------:R-:W-:Y:S02]  /*73a0*/  IMAD R6, R11, R24.reuse, RZ ;  /* 0x000000180b067224 */ /* 0x080fe400078e02ff */
[----:B------:R-:W2:Y:S01]  /*73b0*/  LDC R14, c[0x0][0x608] ;  /* 0x00018200ff0e7b82 */ /* 0x000ea20000000800 */
[----:B------:R-:W-:-:S04]  /*73c0*/  IMAD.WIDE.U32 R10, R13, R24, R16 ;  /* 0x000000180d0a7225 */ /* 0x000fc800078e0010 */
[----:B------:R-:W-:-:S03]  /*73d0*/  IMAD R13, R13, R25, R6 ;  /* 0x000000190d0d7224 */ /* 0x000fc600078e0206 */
[----:B------:R-:W3:Y:S01]  /*73e0*/  LDC R27, c[0x0][0x658] ;  /* 0x00019600ff1b7b82 */ /* 0x000ee20000000800 */
[----:B------:R-:W-:Y:S01]  /*73f0*/  IMAD.IADD R11, R11, 0x1, R13 ;  /* 0x000000010b0b7824 */ /* 0x000fe200078e020d */
[----:B0-----:R-:W-:-:S04]  /*7400*/  ISETP.NE.U32.AND P0, PT, R28, RZ, PT ;  /* 0x000000ff1c00720c */ /* 0x001fc80003f05070 */
[----:B------:R-:W-:Y:S02]  /*7410*/  ISETP.NE.AND.EX P0, PT, R29, RZ, PT, P0 ;  /* 0x000000ff1d00720c */ /* 0x000fe40003f05300 */
[----:B------:R-:W0:Y:S01]  /*7420*/  LDC R20, c[0x0][0x600] ;  /* 0x00018000ff147b82 */ /* 0x000e220000000800 */
[-CC-:B-1----:R-:W-:Y:S01]  /*7430*/  SHF.R.U64 R8, R10, R12.reuse, R11.reuse ;  /* 0x0000000c0a087219 */ /* 0x182fe2000000120b */
[----:B------:R-:W-:Y:S01]  /*7440*/  IMAD.MOV.U32 R10, RZ, RZ, -0x1 ;  /* 0xffffffffff0a7424 */ /* 0x000fe200078e00ff */
[----:B------:R-:W-:-:S05]  /*7450*/  SHF.R.U32.HI R11, RZ, R12, R11 ;  /* 0x0000000cff0b7219 */ /* 0x000fca000001160b */
[----:B------:R-:W1:Y:S01]  /*7460*/  LDC R24, c[0x0][0x648] ;  /* 0x00019200ff187b82 */ /* 0x000e620000000800 */
[-CC-:B--2---:R-:W-:Y:S02]  /*7470*/  SHF.R.U64 R23, R8, R14.reuse, R11.reuse ;  /* 0x0000000e08177219 */ /* 0x184fe4000000120b */
[----:B------:R-:W-:-:S05]  /*7480*/  SHF.R.U32.HI R6, RZ, R14, R11 ;  /* 0x0000000eff067219 */ /* 0x000fca000001160b */
[----:B------:R-:W2:Y:S01]  /*7490*/  LDC R26, c[0x0][0x638] ;  /* 0x00018e00ff1a7b82 */ /* 0x000ea20000000800 */
[-C--:B---3--:R-:W-:Y:S02]  /*74a0*/  SHF.L.U32 R10, R10, R27.reuse, RZ ;  /* 0x0000001b0a0a7219 */ /* 0x088fe400000006ff */
[-CC-:B------:R-:W-:Y:S02]  /*74b0*/  SHF.R.U64 R25, R23, R27.reuse, R6.reuse ;  /* 0x0000001b17197219 */ /* 0x180fe40000001206 */
[----:B------:R-:W-:Y:S02]  /*74c0*/  LOP3.LUT R32, RZ, R10, RZ, 0x33, !PT ;  /* 0x0000000aff207212 */ /* 0x000fe400078e33ff */
[----:B------:R-:W-:Y:S01]  /*74d0*/  SHF.R.U32.HI R11, RZ, R27, R6 ;  /* 0x0000001bff0b7219 */ /* 0x000fe20000011606 */
[----:B------:R-:W3:Y:S01]  /*74e0*/  LDC R31, c[0x0][0x610] ;  /* 0x00018400ff1f7b82 */ /* 0x000ee20000000800 */
[----:B------:R-:W-:Y:S01]  /*74f0*/  IMAD.MOV.U32 R10, RZ, RZ, R25 ;  /* 0x000000ffff0a7224 */ /* 0x000fe200078e0019 */
[----:B------:R-:W-:Y:S06]  /*7500*/  @!P0 BRA `(.L_x_165) ;  /* 0x0000000000288947 */ /* 0x000fec0003800000 */
        /* <DEDUP_REMOVED lines=10> */
.L_x_165:
[----:B------:R-:W-:Y:S02]  /*75b0*/  ISETP.NE.AND P0, PT, R2, 0x1, PT ;  /* 0x000000010200780c */ /* 0x000fe40003f05270 */
[----:B-1----:R-:W-:Y:S01]  /*75c0*/  SHF.R.U64 R6, R10, R24, R11 ;  /* 0x000000180a067219 */ /* 0x002fe2000000120b */
[----:B0-----:R-:W-:Y:S01]  /*75d0*/  VIADD R11, R20, 0xffffffff ;  /* 0xffffffff140b7836 */ /* 0x001fe20000000000 */
[----:B------:R-:W-:Y:S02]  /*75e0*/  SHF.L.U32 R30, R30, R27, RZ ;  /* 0x0000001b1e1e7219 */ /* 0x000fe400000006ff */
[----:B------:R-:W-:Y:S01]  /*75f0*/  LOP3.LUT R5, R23, R32, RZ, 0xc0, !PT ;  /* 0x0000002017057212 */ /* 0x000fe200078ec0ff */
[----:B------:R-:W-:-:S04]  /*7600*/  IMAD.MOV R10, RZ, RZ, -R6 ;  /* 0x000000ffff0a7224 */ /* 0x000fc800078e0a06 */
[----:B------:R-:W-:Y:S01]  /*7610*/  IMAD R6, R30, R6, R5 ;  /* 0x000000061e067224 */ /* 0x000fe200078e0205 */
[----:B------:R-:W-:Y:S01]  /*7620*/  LOP3.LUT R5, R8, R11, RZ, 0xc0, !PT ;  /* 0x0000000b08057212 */ /* 0x000fe200078ec0ff */
[----:B------:R-:W-:Y:S02]  /*7630*/  @P0 IMAD R7, R9, R22, R4 ;  /* 0x0000001609070224 */ /* 0x000fe400078e0204 */
[----:B--2---:R-:W-:Y:S02]  /*7640*/  IMAD R4, R10, R26, R25 ;  /* 0x0000001a0a047224 */ /* 0x004fe400078e0219 */
[----:B---3--:R-:W-:Y:S02]  /*7650*/  IMAD R7, R6, R31, R7 ;  /* 0x0000001f06077224 */ /* 0x008fe400078e0207 */
[----:B------:R-:W-:Y:S02]  /*7660*/  IMAD R4, R4, R20, R5 ;  /* 0x0000001404047224 */ /* 0x000fe400078e0205 */
[----:B------:R-:W-:-:S02]  /*7670*/  IMAD.MOV.U32 R8, RZ, RZ, 0x1 ;  /* 0x00000001ff087424 */ /* 0x000fc400078e00ff */
[----:B------:R-:W-:Y:S01]  /*7680*/  IMAD.MOV.U32 R6, RZ, RZ, R21 ;  /* 0x000000ffff067224 */ /* 0x000fe200078e0015 */
[----:B------:R-:W-:Y:S02]  /*7690*/  SEL R19, R4, R7, !P0 ;  /* 0x0000000704137207 */ /* 0x000fe40004000000 */
[----:B------:R-:W-:-:S07]  /*76a0*/  SEL R20, R7, R4, !P0 ;  /* 0x0000000407147207 */ /* 0x000fce0004000000 */
.L_x_163:
[----:B------:R-:W-:-:S08]  /*76b0*/  NOP ;  /* 0x0000000000007918 */ /* 0x000fd00000000000 */
[----:B------:R-:W0:-:S00]  /*76c0*/  USETMAXREG.DEALLOC.CTAPOOL 0x28 ;  /* 0x00000028000079c8 */ /* 0x000e0000080e0500 */
[----:B0-----:R-:W-:-:S13]  /*76d0*/  ISETP.NE.AND P0, PT, R3, RZ, PT ;  /* 0x000000ff0300720c */ /* 0x001fda0003f05270 */
[----:B------:R-:W-:Y:S05]  /*76e0*/  @P0 EXIT ;  /* 0x000000000000094d */ /* 0x000fea0003800000 */
[----:B------:R-:W-:Y:S01]  /*76f0*/  LOP3.LUT P0, RZ, R8, 0xff, RZ, 0xc0, !PT ;  /* 0x000000ff08ff7812 */ /* 0x000fe2000780c0ff */
[----:B------:R-:W-:Y:S02]  /*7700*/  IMAD.MOV.U32 R3, RZ, RZ, 0x1 ;  /* 0x00000001ff037424 */ /* 0x000fe400078e00ff */
[----:B------:R-:W-:-:S10]  /*7710*/  IMAD.MOV.U32 R8, RZ, RZ, RZ ;  /* 0x000000ffff087224 */ /* 0x000fd400078e00ff */
[----:B------:R-:W-:Y:S05]  /*7720*/  @!P0 BRA `(.L_x_166) ;  /* 0x0000000c00b08947 */ /* 0x000fea0003800000 */
[----:B------:R-:W0:Y:S01]  /*7730*/  LDC R3, c[0x0][0x28c] ;  /* 0x0000a300ff037b82 */ /* 0x000e220000000800 */
[----:B------:R-:W-:Y:S01]  /*7740*/  ULDC UR21, c[0x0][0x658] ;  /* 0x0001960000157ab9 */ /* 0x000fe20000000800 */
[----:B------:R-:W-:Y:S01]  /*7750*/  UMOV UR4, 0xffffffff ;  /* 0xffffffff00047882 */ /* 0x000fe20000000000 */
[----:B------:R-:W-:Y:S01]  /*7760*/  BSSY B0, `(.L_x_166) ;  /* 0x00000e8000007945 */ /* 0x000fe20003800000 */
[----:B------:R-:W-:Y:S01]  /*7770*/  USHF.L.U32 UR4, UR4, UR21, URZ ;  /* 0x0000001504047299 */ /* 0x000fe2000800063f */
[----:B------:R-:W-:Y:S01]  /*7780*/  IMAD.MOV.U32 R10, RZ, RZ, 0x1 ;  /* 0x00000001ff0a7424 */ /* 0x000fe200078e00ff */
[----:B------:R-:W-:Y:S01]  /*7790*/  LOP3.LUT R13, R18, 0x2, RZ, 0xfc, !PT ;  /* 0x00000002120d7812 */ /* 0x000fe200078efcff */
[----:B------:R-:W-:Y:S01]  /*77a0*/  IMAD.MOV.U32 R8, RZ, RZ, RZ ;  /* 0x000000ffff087224 */ /* 0x000fe200078e00ff */
[----:B------:R-:W1:Y:S01]  /*77b0*/  S2UR UR6, SR_CgaCtaId ;  /* 0x00000000000679c3 */ /* 0x000e620000008800 */
[----:B------:R-:W-:Y:S01]  /*77c0*/  ULDC UR13, c[0x0][0x600] ;  /* 0x00018000000d7ab9 */ /* 0x000fe20000000800 */
[----:B------:R-:W-:Y:S01]  /*77d0*/  UMOV UR5, 0x1 ;  /* 0x0000000100057882 */ /* 0x000fe20000000000 */
[----:B------:R-:W-:-:S02]  /*77e0*/  UIADD3 UR13, UR13, -0x1, URZ ;  /* 0xffffffff0d0d7890 */ /* 0x000fc4000fffe03f */
[----:B------:R-:W-:Y:S02]  /*77f0*/  USHF.L.U32 UR21, UR5, UR21, URZ ;  /* 0x0000001505157299 */ /* 0x000fe4000800063f */
[----:B------:R-:W-:Y:S01]  /*7800*/  ULOP3.LUT UR29, URZ, UR4, URZ, 0x33, !UPT ;  /* 0x000000043f1d7292 */ /* 0x000fe2000f8e333f */
[----:B------:R-:W-:Y:S01]  /*7810*/  ULDC.64 UR14, c[0x0][0x198] ;  /* 0x00006600000e7ab9 */ /* 0x000fe20000000a00 */
[----:B0-----:R-:W-:-:S05]  /*7820*/  VIADD R3, R3, 0x7f ;  /* 0x0000007f03037836 */ /* 0x001fca0000000000 */
[----:B------:R-:W-:Y:S01]  /*7830*/  SHF.R.S32.HI R4, RZ, 0x1f, R3 ;  /* 0x0000001fff047819 */ /* 0x000fe20000011403 */
[----:B-1----:R-:W-:-:S03]  /*7840*/  IMAD.U32 R11, RZ, RZ, UR6 ;  /* 0x00000006ff0b7e24 */ /* 0x002fc6000f8e00ff */
[----:B------:R-:W-:Y:S01]  /*7850*/  LEA.HI R4, R4, R3, RZ, 0x7 ;  /* 0x0000000304047211 */ /* 0x000fe200078f38ff */
[----:B------:R-:W-:-:S03]  /*7860*/  IMAD.MOV.U32 R3, RZ, RZ, 0x1 ;  /* 0x00000001ff037424 */ /* 0x000fc600078e00ff */
[----:B------:R-:W-:-:S05]  /*7870*/  SHF.R.S32.HI R9, RZ, 0x7, R4 ;  /* 0x00000007ff097819 */ /* 0x000fca0000011404 */
[----:B------:R-:W-:-:S07]  /*7880*/  VIADD R12, R9, 0x1 ;  /* 0x00000001090c7836 */ /* 0x000fce0000000000 */
.L_x_177:
[----:B------:R-:W-:-:S03]  /*7890*/  UMOV UR4, 0xffffffff ;  /* 0xffffffff00047882 */ /* 0x000fc60000000000 */
[----:B------:R-:W-:Y:S05]  /*78a0*/  BRA.DIV UR4, `(.L_x_167) ;  /* 0x0000001204387947 */ /* 0x000fea000b800000 */
[----:B------:R-:W-:-:S13]  /*78b0*/  ELECT P6, URZ, PT ;  /* 0x00000000003f782f */ /* 0x000fda00038c0000 */
.L_x_188:
[----:B------:R-:W0:Y:S01]  /*78c0*/  LDC R4, c[0x0][0x28c] ;  /* 0x0000a300ff047b82 */ /* 0x000e220000000800 */
[----:B------:R-:W-:Y:S01]  /*78d0*/  BSSY B1, `(.L_x_168) ;  /* 0x000005d000017945 */ /* 0x000fe20003800000 */
[----:B0-----:R-:W-:-:S13]  /*78e0*/  ISETP.LT.OR P6, PT, R4, 0x1, !P6 ;  /* 0x000000010400780c */ /* 0x001fda00077c1670 */
[----:B------:R-:W-:Y:S05]  /*78f0*/  @P6 BRA `(.L_x_169) ;  /* 0x0000000400686947 */ /* 0x000fea0003800000 */
[----:B------:R-:W-:Y:S02]  /*7900*/  IMAD R20, R20, 0x2, R11 ;  /* 0x0000000214147824 */ /* 0x000fe400078e020b */
[----:B------:R-:W-:Y:S02]  /*7910*/  IMAD.SHL.U32 R19, R19, 0x80, RZ ;  /* 0x0000008013137824 */ /* 0x000fe400078e00ff */
[----:B------:R-:W-:Y:S02]  /*7920*/  IMAD.MOV.U32 R22, RZ, RZ, RZ ;  /* 0x000000ffff167224 */ /* 0x000fe400078e00ff */
[----:B------:R-:W-:Y:S02]  /*7930*/  IMAD.MOV.U32 R4, RZ, RZ, R12 ;  /* 0x000000ffff047224 */ /* 0x000fe400078e000c */
[----:B------:R-:W-:Y:S02]  /*7940*/  IMAD.MOV.U32 R5, RZ, RZ, R3 ;  /* 0x000000ffff057224 */ /* 0x000fe400078e0003 */
[----:B------:R-:W-:-:S02]  /*7950*/  IMAD.MOV.U32 R14, RZ, RZ, R8 ;  /* 0x000000ffff0e7224 */ /* 0x000fc400078e0008 */
[----:B------:R-:W-:-:S07]  /*7960*/  IMAD.SHL.U32 R21, R20, 0x40, RZ ;  /* 0x0000004014157824 */ /* 0x000fce00078e00ff */
.L_x_172:
[----:B------:R-:W0:Y:S01]  /*7970*/  S2UR UR4, SR_CgaCtaId ;  /* 0x00000000000479c3 */ /* 0x000e220000008800 */
[----:B------:R-:W-:Y:S02]  /*7980*/  MOV R20, 0x400 ;  /* 0x0000040000147802 */ /* 0x000fe40000000f00 */
[----:B------:R-:W-:Y:S02]  /*7990*/  SHF.L.U32 R7, R5, 0x1f, RZ ;  /* 0x0000001f05077819 */ /* 0x000fe400000006ff */
[----:B------:R-:W-:-:S13]  /*79a0*/  ISETP.NE.AND P1, PT, R0, RZ, PT ;  /* 0x000000ff0000720c */ /* 0x000fda0003f25270 */
[----:B------:R-:W1:Y:S01]  /*79b0*/  @!P1 LDC R15, c[0x0][0x500] ;  /* 0x00014000ff0f9b82 */ /* 0x000e620000000800 */
[----:B0-----:R-:W-:-:S05]  /*79c0*/  IMAD.U32 R11, RZ, RZ, UR4 ;  /* 0x00000004ff0b7e24 */ /* 0x001fca000f8e00ff */
[----:B------:R-:W-:-:S05]  /*79d0*/  LEA R23, R11, R20, 0x18 ;  /* 0x000000140b177211 */ /* 0x000fca00078ec0ff */
[----:B------:R-:W-:-:S04]  /*79e0*/  IMAD R20, R14, 0x8, R23 ;  /* 0x000000080e147824 */ /* 0x000fc800078e0217 */
[----:B------:R-:W0:Y:S02]  /*79f0*/  SYNCS.PHASECHK.TRANS64.TRYWAIT P0, [R20+URZ+0x20], R7 ;  /* 0x00002007140075a7 */ /* 0x000e24000800017f */
[----:B01----:R-:W-:Y:S05]  /*7a00*/  @!P0 BRA `(.L_x_170) ;  /* 0x0000001000008947 */ /* 0x003fea0003800000 */
.L_x_189:
[----:B0-----:R-:W-:Y:S01]  /*7a10*/  PRMT R7, R13, 0x9910, RZ ;  /* 0x000099100d077816 */ /* 0x001fe200000000ff */
[----:B------:R0:W-:Y:S03]  /*7a20*/  @!P1 SYNCS.ARRIVE.TRANS64 RZ, [R20+URZ], R15 ;  /* 0x0000000f14ff99a7 */ /* 0x0001e6000800003f */
[----:B------:R-:W-:-:S13]  /*7a30*/  ISETP.NE.AND P0, PT, R7, 0x2, PT ;  /* 0x000000020700780c */ /* 0x000fda0003f05270 */
[----:B0-----:R-:W-:Y:S05]  /*7a40*/  @P0 BRA `(.L_x_171) ;  /* 0x0000000000040947 */ /* 0x001fea0003800000 */
[----:B------:R-:W-:Y:S01]  /*7a50*/  BPT.TRAP 0x1 ;  /* 0x000000040000795c */ /* 0x000fe20000300000 */
.L_x_171:
[----:B------:R-:W-:Y:S01]  /*7a60*/  IMAD R7, R14, 0x8, R11 ;  /* 0x000000080e077824 */ /* 0x000fe200078e020b */
[----:B------:R-:W-:Y:S01]  /*7a70*/  R2UR UR10, R22 ;  /* 0x00000000160a72ca */ /* 0x000fe200000e0000 */
[----:B------:R-:W-:Y:S01]  /*7a80*/  UIADD3 UR22, UP0, UR14, 0xf0, URZ ;  /* 0x000000f00e167890 */ /* 0x000fe2000ff1e03f */
[----:B------:R-:W-:Y:S01]  /*7a90*/  R2UR UR9, R20 ;  /* 0x00000000140972ca */ /* 0x000fe200000e0000 */
[----:B------:R-:W-:Y:S01]  /*7aa0*/  IMAD.SHL.U32 R7, R7, 0x800, RZ ;  /* 0x0000080007077824 */ /* 0x000fe200078e00ff */
[----:B------:R-:W-:Y:S01]  /*7ab0*/  R2UR UR11, R21 ;  /* 0x00000000150b72ca */ /* 0x000fe200000e0000 */
[----:B------:R-:W-:Y:S01]  /*7ac0*/  UIADD3.X UR23, URZ, UR15, URZ, UP0, !UPT ;  /* 0x0000000f3f177290 */ /* 0x000fe200087fe43f */
[----:B------:R-:W-:Y:S01]  /*7ad0*/  R2UR UR12, R6 ;  /* 0x00000000060c72ca */ /* 0x000fe200000e0000 */
[--C-:B------:R-:W-:Y:S01]  /*7ae0*/  IMAD R7, R7, 0x4, R23.reuse ;  /* 0x0000000407077824 */ /* 0x100fe200078e0217 */
[----:B------:R-:W-:Y:S01]  /*7af0*/  R2UR UR35, R19 ;  /* 0x00000000132372ca */ /* 0x000fe200000e0000 */
[----:B------:R-:W-:Y:S01]  /*7b00*/  IMAD R23, R14, 0x10000, R23 ;  /* 0x000100000e177824 */ /* 0x000fe200078e0217 */
[----:B------:R-:W-:Y:S01]  /*7b10*/  UIADD3 UR4, UP1, UR14, 0x1f0, URZ ;  /* 0x000001f00e047890 */ /* 0x000fe2000ff3e03f */
[----:B------:R-:W-:Y:S01]  /*7b20*/  VIADD R4, R4, 0xffffffff ;  /* 0xffffffff04047836 */ /* 0x000fe20000000000 */
[----:B------:R-:W-:Y:S01]  /*7b30*/  R2UR UR40, R7 ;  /* 0x00000000072872ca */ /* 0x000fe200000e0000 */
[----:B------:R-:W-:Y:S01]  /*7b40*/  UIADD3 UR58, UR10, 0x20, URZ ;  /* 0x000000200a3a7890 */ /* 0x000fe2000fffe03f */
[----:B------:R-:W-:Y:S01]  /*7b50*/  R2UR UR18, R23 ;  /* 0x00000000171272ca */ /* 0x000fe200000e0000 */
[----:B------:R-:W-:Y:S01]  /*7b60*/  UIADD3 UR50, UR10, 0x40, URZ ;  /* 0x000000400a327890 */ /* 0x000fe2000fffe03f */
[----:B------:R-:W-:Y:S01]  /*7b70*/  ISETP.GT.AND P1, PT, R4, 0x1, PT ;  /* 0x000000010400780c */ /* 0x000fe20003f24270 */
[----:B------:R-:W-:Y:S01]  /*7b80*/  UIADD3 UR42, UR10, 0x60, URZ ;  /* 0x000000600a2a7890 */ /* 0x000fe2000fffe03f */
[----:B------:R-:W-:Y:S01]  /*7b90*/  VIADD R14, R14, 0x1 ;  /* 0x000000010e0e7836 */ /* 0x000fe20000000000 */
[----:B------:R-:W-:Y:S01]  /*7ba0*/  UMOV UR30, 0x30000 ;  /* 0x00030000001e7882 */ /* 0x000fe20000000000 */
[----:B------:R-:W-:Y:S01]  /*7bb0*/  UMOV UR6, 0x0 ;  /* 0x0000000000067882 */ /* 0x000fe20000000000 */
[----:B------:R-:W-:Y:S01]  /*7bc0*/  UMOV UR7, 0x10000000 ;  /* 0x1000000000077882 */ /* 0x000fe20000000000 */
[----:B------:R-:W-:Y:S01]  /*7bd0*/  UIADD3.X UR5, URZ, UR15, URZ, UP1, !UPT ;  /* 0x0000000f3f057290 */ /* 0x000fe20008ffe43f */
[----:B------:R-:W-:Y:S01]  /*7be0*/  ISETP.NE.AND P0, PT, R14, 0x4, PT ;  /* 0x000000040e00780c */ /* 0x000fe20003f05270 */
[----:B------:R-:W-:Y:S01]  /*7bf0*/  UMOV UR57, UR9 ;  /* 0x0000000900397c82 */ /* 0x000fe20008000000 */
[----:B------:R-:W-:Y:S01]  /*7c00*/  UIADD3 UR8, UR40, 0x100, URZ ;  /* 0x0000010028087890 */ /* 0x000fe2000fffe03f */
[----:B------:R-:W-:Y:S01]  /*7c10*/  VIADD R22, R22, 0x80 ;  /* 0x0000008016167836 */ /* 0x000fe20000000000 */
[----:B------:R-:W-:Y:S01]  /*7c20*/  UIADD3 UR56, UR40, 0x4100, URZ ;  /* 0x0000410028387890 */ /* 0x000fe2000fffe03f */
[----:B------:R-:W-:Y:S01]  /*7c30*/  SEL R20, RZ, 0x1, P0 ;  /* 0x00000001ff147807 */ /* 0x000fe20000000000 */
[----:B------:R-:W-:Y:S01]  /*7c40*/  UIADD3 UR48, UR40, 0x8100, URZ ;  /* 0x0000810028307890 */ /* 0x000fe2000fffe03f */
[----:B------:R-:W-:Y:S01]  /*7c50*/  SEL R14, R14, RZ, P0 ;  /* 0x000000ff0e0e7207 */ /* 0x000fe20000000000 */
[----:B------:R-:W-:Y:S01]  /*7c60*/  UIADD3 UR40, UR40, 0xc100, URZ ;  /* 0x0000c10028287890 */ /* 0x000fe2000fffe03f */
[----:B------:R-:W-:Y:S01]  /*7c70*/  LOP3.LUT R5, R5, R20, RZ, 0x3c, !PT ;  /* 0x0000001405057212 */ /* 0x000fe200078e3cff */
[----:B------:R-:W-:Y:S01]  /*7c80*/  UIADD3 UR32, UR18, 0x40100, URZ ;  /* 0x0004010012207890 */ /* 0x000fe2000fffe03f */
[----:B------:R0:W-:Y:S01]  /*7c90*/  UTMALDG.3D.MULTICAST [UR8], [UR22], UR30, desc[UR6] ;  /* 0x00000608160073b4 */ /* 0x0001e2000801181e */
[----:B------:R-:W-:-:S02]  /*7ca0*/  UIADD3 UR24, UR18, 0x44100, URZ ;  /* 0x0004410012187890 */ /* 0x000fc4000fffe03f */
[----:B------:R-:W-:Y:S01]  /*7cb0*/  UIADD3 UR16, UR18, 0x48100, URZ ;  /* 0x0004810012107890 */ /* 0x000fe2000fffe03f */
[----:B------:R-:W-:Y:S01]  /*7cc0*/  UMOV UR59, UR11 ;  /* 0x0000000b003b7c82 */ /* 0x000fe20008000000 */
[----:B------:R-:W-:Y:S01]  /*7cd0*/  UMOV UR60, UR12 ;  /* 0x0000000c003c7c82 */ /* 0x000fe20008000000 */
[----:B------:R-:W-:Y:S01]  /*7ce0*/  UMOV UR49, UR9 ;  /* 0x0000000900317c82 */ /* 0x000fe20008000000 */
[----:B------:R-:W-:Y:S01]  /*7cf0*/  UMOV UR51, UR11 ;  /* 0x0000000b00337c82 */ /* 0x000fe20008000000 */
[----:B------:R-:W-:Y:S01]  /*7d00*/  UMOV UR52, UR12 ;  /* 0x0000000c00347c82 */ /* 0x000fe20008000000 */
[----:B------:R-:W-:Y:S01]  /*7d10*/  UMOV UR41, UR9 ;  /* 0x0000000900297c82 */ /* 0x000fe20008000000 */
[----:B------:R-:W-:Y:S01]  /*7d20*/  UMOV UR44, UR12 ;  /* 0x0000000c002c7c82 */ /* 0x000fe20008000000 */
[----:B------:R-:W-:Y:S01]  /*7d30*/  UMOV UR43, UR11 ;  /* 0x0000000b002b7c82 */ /* 0x000fe20008000000 */
[----:B------:R1:W-:Y:S01]  /*7d40*/  UTMALDG.3D.MULTICAST [UR56], [UR22], UR30, desc[UR6] ;  /* 0x00000638160073b4 */ /* 0x0003e2000801181e */
        /* <DEDUP_REMOVED lines=11> */
[----:B0-----:R-:W-:Y:S01]  /*7e00*/  UIADD3 UR8, UR18, 0x4c100, URZ ;  /* 0x0004c10012087890 */ /* 0x001fe2000fffe03f */
[----:B------:R-:W-:Y:S01]  /*7e10*/  UMOV UR11, UR35 ;  /* 0x00000023000b7c82 */ /* 0x000fe20008000000 */
[----:B------:R1:W-:Y:S01]  /*7e20*/  UTMALDG.3D.MULTICAST [UR40], [UR22], UR30, desc[UR6] ;  /* 0x00000628160073b4 */ /* 0x0003e2000801181e */
[----:B------:R-:W-:Y:S01]  /*7e30*/  UMOV UR18, UR50 ;  /* 0x0000003200127c82 */ /* 0x000fe20008000000 */
[----:B------:R-:W-:Y:S01]  /*7e40*/  UMOV UR10, UR42 ;  /* 0x0000002a000a7c82 */ /* 0x000fe20008000000 */
[----:B------:R1:W-:Y:S01]  /*7e50*/  UTMALDG.3D [UR32], [UR4], desc[UR6] ;  /* 0x00000620040075b4 */ /* 0x0003e20008011000 */
[----:B------:R1:W-:Y:S01]  /*7e60*/  UTMALDG.3D [UR24], [UR4], desc[UR6] ;  /* 0x00000618040075b4 */ /* 0x0003e20008011000 */
[----:B------:R1:W-:Y:S02]  /*7e70*/  UTMALDG.3D [UR16], [UR4], desc[UR6] ;  /* 0x00000610040075b4 */ /* 0x0003e40008011000 */
[----:B------:R1:W-:Y:S02]  /*7e80*/  UTMALDG.3D [UR8], [UR4], desc[UR6] ;  /* 0x00000608040075b4 */ /* 0x0003e40008011000 */
[----:B-1----:R-:W-:Y:S05]  /*7e90*/  @P1 BRA `(.L_x_172) ;  /* 0xfffffff800b41947 */ /* 0x002fea000383ffff */
.L_x_169:
[----:B------:R-:W-:Y:S05]  /*7ea0*/  BSYNC B1 ;  /* 0x0000000000017941 */ /* 0x000fea0003800000 */
.L_x_168:
[----:B------:R-:W-:Y:S01]  /*7eb0*/  LOP3.LUT P1, RZ, R10, 0xff, RZ, 0xc0, !PT ;  /* 0x000000ff0aff7812 */ /* 0x000fe2000782c0ff */
[----:B------:R-:W-:Y:S01]  /*7ec0*/  IMAD.IADD R8, R9, 0x1, R8 ;  /* 0x0000000109087824 */ /* 0x000fe200078e0208 */
[----:B------:R-:W-:Y:S01]  /*7ed0*/  IADD3 R16, P2, R16, UR38, RZ ;  /* 0x0000002610107c10 */ /* 0x000fe2000ff5e0ff */
[----:B------:R-:W-:Y:S01]  /*7ee0*/  ULDC.64 UR4, c[0x0][0x650] ;  /* 0x0001940000047ab9 */ /* 0x000fe20000000a00 */
[----:B------:R-:W-:Y:S01]  /*7ef0*/  BSSY B1, `(.L_x_173) ;  /* 0x000006c000017945 */ /* 0x000fe20003800000 */
[----:B------:R-:W-:Y:S01]  /*7f00*/  IMAD.MOV.U32 R20, RZ, RZ, -0x1 ;  /* 0xffffffffff147424 */ /* 0x000fe200078e00ff */
[----:B------:R-:W-:Y:S01]  /*7f10*/  SHF.R.U32.HI R4, RZ, 0x2, R8 ;  /* 0x00000002ff047819 */ /* 0x000fe20000011608 */
[----:B------:R-:W-:Y:S01]  /*7f20*/  IMAD.MOV.U32 R19, RZ, RZ, -0x1 ;  /* 0xffffffffff137424 */ /* 0x000fe200078e00ff */
[----:B------:R-:W-:Y:S02]  /*7f30*/  ISETP.GT.U32.AND P0, PT, R8, 0x3, PT ;  /* 0x000000030800780c */ /* 0x000fe40003f04070 */
[----:B------:R-:W-:-:S02]  /*7f40*/  LOP3.LUT R4, R4, 0x1, RZ, 0xc0, !PT ;  /* 0x0000000104047812 */ /* 0x000fc400078ec0ff */
[----:B------:R-:W-:Y:S01]  /*7f50*/  ISETP.LT.U32.AND P0, PT, R9, 0x4, P0 ;  /* 0x000000040900780c */ /* 0x000fe20000701070 */
[----:B------:R-:W0:Y:S01]  /*7f60*/  @P1 S2R R11, SR_CgaCtaId ;  /* 0x00000000000b1919 */ /* 0x000e220000008800 */
[----:B------:R-:W-:Y:S02]  /*7f70*/  @P1 MOV R6, 0x400 ;  /* 0x0000040000061802 */ /* 0x000fe40000000f00 */
[----:B------:R-:W-:Y:S02]  /*7f80*/  IADD3.X R17, R17, UR37, RZ, P2, !PT ;  /* 0x0000002511117c10 */ /* 0x000fe400097fe4ff */
[----:B------:R-:W-:Y:S02]  /*7f90*/  ISETP.GE.U32.AND P2, PT, R16, UR4, PT ;  /* 0x0000000410007c0c */ /* 0x000fe4000bf46070 */
[----:B------:R-:W-:Y:S02]  /*7fa0*/  LOP3.LUT R8, R8, 0x3, RZ, 0xc0, !PT ;  /* 0x0000000308087812 */ /* 0x000fe400078ec0ff */
[----:B------:R-:W-:-:S02]  /*7fb0*/  PRMT R10, RZ, 0x7610, R10 ;  /* 0x00007610ff0a7816 */ /* 0x000fc4000000000a */
[----:B0-----:R-:W-:-:S04]  /*7fc0*/  @P1 LEA R6, R11, R6, 0x18 ;  /* 0x000000060b061211 */ /* 0x001fc800078ec0ff */
[----:B------:R0:W-:Y:S01]  /*7fd0*/  @P1 SYNCS.ARRIVE.TRANS64.A1T0 RZ, [R6+URZ+0x58], RZ ;  /* 0x000058ff06ff19a7 */ /* 0x0001e2000810003f */
[----:B------:R-:W-:Y:S02]  /*7fe0*/  ISETP.NE.U32.AND P1, PT, R4, 0x1, PT ;  /* 0x000000010400780c */ /* 0x000fe40003f25070 */
[----:B------:R-:W-:Y:S02]  /*7ff0*/  SEL R4, RZ, 0x1, !P0 ;  /* 0x00000001ff047807 */ /* 0x000fe40004000000 */
[----:B------:R-:W-:Y:S02]  /*8000*/  ISETP.GE.U32.AND.EX P0, PT, R17, UR5, PT, P2 ;  /* 0x0000000511007c0c */ /* 0x000fe4000bf06120 */
[----:B------:R-:W-:Y:S01]  /*8010*/  ISETP.GT.U32.AND P1, PT, R9, 0x3, !P1 ;  /* 0x000000030900780c */ /* 0x000fe20004f24070 */
[----:B0-----:R-:W-:-:S03]  /*8020*/  IMAD.MOV.U32 R6, RZ, RZ, -0x1 ;  /* 0xffffffffff067424 */ /* 0x001fc600078e00ff */
[----:B------:R-:W-:-:S04]  /*8030*/  SEL R5, RZ, 0x1, !P1 ;  /* 0x00000001ff057807 */ /* 0x000fc80004800000 */
[--C-:B------:R-:W-:Y:S02]  /*8040*/  LOP3.LUT R3, R5, R3, R4.reuse, 0x96, !PT ;  /* 0x0000000305037212 */ /* 0x100fe400078e9604 */
[----:B------:R-:W-:Y:S01]  /*8050*/  PRMT R4, RZ, 0x7610, R4 ;  /* 0x00007610ff047816 */ /* 0x000fe20000000004 */
[----:B------:R-:W-:Y:S06]  /*8060*/  @P0 BRA `(.L_x_174) ;  /* 0x0000000400500947 */ /* 0x000fec0003800000 */
[----:B------:R-:W0:Y:S01]  /*8070*/  S2R R19, SR_CTAID.X ;  /* 0x0000000000137919 */ /* 0x000e220000002500 */
[----:B------:R-:W-:Y:S01]  /*8080*/  ULDC.64 UR4, c[0x0][0x628] ;  /* 0x00018a0000047ab9 */ /* 0x000fe20000000a00 */
[----:B------:R-:W1:Y:S01]  /*8090*/  LDC R20, c[0x0][0x144] ;  /* 0x00005100ff147b82 */ /* 0x000e620000000800 */
[----:B------:R-:W-:Y:S01]  /*80a0*/  ISETP.NE.U32.AND P0, PT, RZ, UR4, PT ;  /* 0x00000004ff007c0c */ /* 0x000fe2000bf05070 */
[----:B------:R-:W2:Y:S01]  /*80b0*/  S2R R14, SR_CTAID.Y ;  /* 0x00000000000e7919 */ /* 0x000ea20000002600 */
[----:B------:R-:W-:Y:S01]  /*80c0*/  ULDC UR7, c[0x0][0x630] ;  /* 0x00018c0000077ab9 */ /* 0x000fe20000000800 */
[----:B------:R-:W-:Y:S01]  /*80d0*/  ULDC UR8, c[0x0][0x150] ;  /* 0x0000540000087ab9 */ /* 0x000fe20000000800 */
[----:B------:R-:W-:Y:S01]  /*80e0*/  ISETP.NE.AND.EX P0, PT, RZ, UR5, PT, P0 ;  /* 0x00000005ff007c0c */ /* 0x000fe2000bf05300 */
[----:B------:R-:W-:Y:S02]  /*80f0*/  IMAD.MOV.U32 R4, RZ, RZ, R16 ;  /* 0x000000ffff047224 */ /* 0x000fe400078e0010 */
[----:B------:R-:W-:Y:S01]  /*8100*/  IMAD.MOV.U32 R5, RZ, RZ, R17 ;  /* 0x000000ffff057224 */ /* 0x000fe200078e0011 */
[----:B0-----:R-:W-:-:S09]  /*8110*/  I2FP.F32.U32 R21, R19 ;  /* 0x0000001300157245 */ /* 0x001fd20000201000 */
[----:B------:R-:W-:Y:S05]  /*8120*/  @!P0 BRA `(.L_x_175) ;  /* 0x0000000000288947 */ /* 0x000fea0003800000 */
[----:B------:R-:W-:Y:S02]  /*8130*/  ULDC UR6, c[0x0][0x634] ;  /* 0x00018d0000067ab9 */ /* 0x000fe40000000800 */
[----:B------:R-:W-:-:S05]  /*8140*/  IADD3 R5, P0, R16, UR6, RZ ;  /* 0x0000000610057c10 */ /* 0x000fca000ff1e0ff */
[----:B------:R-:W-:-:S04]  /*8150*/  IMAD.X R15, RZ, RZ, R17, P0 ;  /* 0x000000ffff0f7224 */ /* 0x000fc800000e0611 */
[----:B------:R-:W-:-:S04]  /*8160*/  IMAD.WIDE.U32 R6, R15, UR4, RZ ;  /* 0x000000040f067c25 */ /* 0x000fc8000f8e00ff */
[----:B------:R-:W-:-:S04]  /*8170*/  IMAD.WIDE.U32 R6, P0, R5, UR5, R6 ;  /* 0x0000000505067c25 */ /* 0x000fc8000f800006 */
[----:B------:R-:W-:-:S04]  /*8180*/  IMAD.WIDE.U32 R4, R5, UR4, RZ ;  /* 0x0000000405047c25 */ /* 0x000fc8000f8e00ff */
[----:B------:R-:W-:Y:S01]  /*8190*/  IMAD.MOV.U32 R4, RZ, RZ, R7 ;  /* 0x000000ffff047224 */ /* 0x000fe200078e0007 */
[----:B------:R-:W-:Y:S01]  /*81a0*/  IADD3 RZ, P1, R5, R6, RZ ;  /* 0x0000000605ff7210 */ /* 0x000fe20007f3e0ff */
[----:B------:R-:W-:-:S04]  /*81b0*/  IMAD.X R5, RZ, RZ, RZ, P0 ;  /* 0x000000ffff057224 */ /* 0x000fc800000e06ff */
[----:B------:R-:W-:-:S08]  /*81c0*/  IMAD.WIDE.U32.X R4, R15, UR5, R4, P1 ;  /* 0x000000050f047c25 */ /* 0x000fd000088e0404 */
.L_x_175:
[----:B------:R-:W-:Y:S01]  /*81d0*/  FMUL R21, R21, UR8 ;  /* 0x0000000815157c20 */ /* 0x000fe20008400000 */
[--C-:B------:R-:W-:Y:S01]  /*81e0*/  SHF.R.U64 R15, R4, UR7, R5.reuse ;  /* 0x00000007040f7c19 */ /* 0x100fe20008001205 */
[----:B------:R-:W-:Y:S01]  /*81f0*/  ULDC.64 UR4, c[0x0][0x620] ;  /* 0x0001880000047ab9 */ /* 0x000fe20000000a00 */
[----:B------:R-:W-:Y:S01]  /*8200*/  SHF.R.U32.HI R4, RZ, UR7, R5 ;  /* 0x00000007ff047c19 */ /* 0x000fe20008011605 */
[----:B------:R-:W-:Y:S01]  /*8210*/  ULDC.64 UR6, c[0x0][0x640] ;  /* 0x0001900000067ab9 */ /* 0x000fe20000000a00 */
[----:B------:R-:W-:Y:S01]  /*8220*/  IADD3 R5, P0, RZ, -R15, RZ ;  /* 0x8000000fff057210 */ /* 0x000fe20007f1e0ff */
[----:B------:R-:W0:Y:S04]  /*8230*/  F2I.U32.TRUNC.NTZ R21, R21 ;  /* 0x0000001500157305 */ /* 0x000e28000020f000 */
[----:B------:R-:W-:Y:S01]  /*8240*/  IMAD.X R4, RZ, RZ, ~R4, P0 ;  /* 0x000000ffff047224 */ /* 0x000fe200000e0e04 */
[----:B------:R-:W-:-:S03]  /*8250*/  ISETP.NE.U32.AND P0, PT, RZ, UR6, PT ;  /* 0x00000006ff007c0c */ /* 0x000fc6000bf05070 */
[----:B------:R-:W-:Y:S01]  /*8260*/  IMAD R4, R4, UR4, RZ ;  /* 0x0000000404047c24 */ /* 0x000fe2000f8e02ff */
[----:B------:R-:W-:-:S03]  /*8270*/  ISETP.NE.AND.EX P0, PT, RZ, UR7, PT, P0 ;  /* 0x00000007ff007c0c */ /* 0x000fc6000bf05300 */
[C---:B------:R-:W-:Y:S01]  /*8280*/  IMAD R7, R5.reuse, UR5, R4 ;  /* 0x0000000505077c24 */ /* 0x040fe2000f8e0204 */
[----:B------:R-:W-:Y:S01]  /*8290*/  ULDC UR5, c[0x0][0x154] ;  /* 0x0000550000057ab9 */ /* 0x000fe20000000800 */
[----:B------:R-:W-:Y:S01]  /*82a0*/  IMAD.WIDE.U32 R4, R5, UR4, R16 ;  /* 0x0000000405047c25 */ /* 0x000fe2000f8e0010 */
[----:B------:R-:W-:-:S03]  /*82b0*/  ULDC UR4, c[0x0][0x618] ;  /* 0x0001860000047ab9 */ /* 0x000fc60000000800 */
[----:B0-----:R-:W-:Y:S02]  /*82c0*/  IMAD.MOV R6, RZ, RZ, -R21 ;  /* 0x000000ffff067224 */ /* 0x001fe400078e0a15 */
[----:B------:R-:W0:Y:S01]  /*82d0*/  LDC R21, c[0x0][0x148] ;  /* 0x00005200ff157b82 */ /* 0x000e220000000800 */
[----:B------:R-:W-:Y:S02]  /*82e0*/  IMAD.IADD R5, R5, 0x1, R7 ;  /* 0x0000000105057824 */ /* 0x000fe400078e0207 */
[----:B-1----:R-:W-:Y:S01]  /*82f0*/  IMAD R19, R20, R6, R19 ;  /* 0x0000000614137224 */ /* 0x002fe200078e0213 */
[----:B--2---:R-:W-:Y:S02]  /*8300*/  I2FP.F32.U32 R6, R14 ;  /* 0x0000000e00067245 */ /* 0x004fe40000201000 */
[--C-:B------:R-:W-:Y:S02]  /*8310*/  SHF.R.U64 R20, R4, UR4, R5.reuse ;  /* 0x0000000404147c19 */ /* 0x100fe40008001205 */
[----:B------:R-:W-:Y:S01]  /*8320*/  SHF.R.U32.HI R5, RZ, UR4, R5 ;  /* 0x00000004ff057c19 */ /* 0x000fe20008011605 */
[----:B------:R-:W-:Y:S01]  /*8330*/  FMUL R6, R6, UR5 ;  /* 0x0000000506067c20 */ /* 0x000fe20008400000 */
[----:B------:R-:W-:-:S02]  /*8340*/  ULDC UR4, c[0x0][0x608] ;  /* 0x0001820000047ab9 */ /* 0x000fc40000000800 */
[--C-:B------:R-:W-:Y:S01]  /*8350*/  SHF.R.U64 R23, R20, UR4, R5.reuse ;  /* 0x0000000414177c19 */ /* 0x100fe20008001205 */
[----:B------:R1:W2:Y:S01]  /*8360*/  F2I.U32.TRUNC.NTZ R24, R6 ;  /* 0x0000000600187305 */ /* 0x0002a2000020f000 */
[----:B------:R-:W-:Y:S01]  /*8370*/  SHF.R.U32.HI R4, RZ, UR4, R5 ;  /* 0x00000004ff047c19 */ /* 0x000fe20008011605 */
[----:B------:R-:W-:-:S03]  /*8380*/  ULDC UR4, c[0x0][0x658] ;  /* 0x0001960000047ab9 */ /* 0x000fc60000000800 */
[--C-:B------:R-:W-:Y:S02]  /*8390*/  SHF.R.U64 R22, R23, UR4, R4.reuse ;  /* 0x0000000417167c19 */ /* 0x100fe40008001204 */
[----:B------:R-:W-:-:S03]  /*83a0*/  SHF.R.U32.HI R25, RZ, UR4, R4 ;  /* 0x00000004ff197c19 */ /* 0x000fc60008011604 */
[----:B------:R-:W-:Y:S02]  /*83b0*/  IMAD.MOV.U32 R4, RZ, RZ, R22 ;  /* 0x000000ffff047224 */ /* 0x000fe400078e0016 */
[----:B------:R-:W-:Y:S01]  /*83c0*/  IMAD.MOV.U32 R5, RZ, RZ, R25 ;  /* 0x000000ffff057224 */ /* 0x000fe200078e0019 */
[----:B-1----:R-:W-:Y:S06]  /*83d0*/  @!P0 BRA `(.L_x_176) ;  /* 0x0000000000288947 */ /* 0x002fec0003800000 */
        /* <DEDUP_REMOVED lines=10> */
.L_x_176:
[----:B------:R-:W-:Y:S01]  /*8480*/  ISETP.NE.AND P0, PT, R2, 0x1, PT ;  /* 0x000000010200780c */ /* 0x000fe20003f05270 */
[----:B------:R-:W-:Y:S01]  /*8490*/  ULDC UR4, c[0x0][0x648] ;  /* 0x0001920000047ab9 */ /* 0x000fe20000000800 */
[----:B------:R-:W-:Y:S01]  /*84a0*/  LOP3.LUT R23, R23, UR29, RZ, 0xc0, !PT ;  /* 0x0000001d17177c12 */ /* 0x000fe2000f8ec0ff */
[----:B--2---:R-:W-:Y:S01]  /*84b0*/  IMAD.MOV R24, RZ, RZ, -R24 ;  /* 0x000000ffff187224 */ /* 0x004fe200078e0a18 */
[----:B------:R-:W-:Y:S01]  /*84c0*/  SHF.R.U64 R4, R4, UR4, R5 ;  /* 0x0000000404047c19 */ /* 0x000fe20008001205 */
[----:B------:R-:W-:Y:S01]  /*84d0*/  ULDC UR4, c[0x0][0x638] ;  /* 0x00018e0000047ab9 */ /* 0x000fe20000000800 */
[----:B------:R-:W-:Y:S01]  /*84e0*/  LOP3.LUT R7, R20, UR13, RZ, 0xc0, !PT ;  /* 0x0000000d14077c12 */ /* 0x000fe2000f8ec0ff */
[----:B------:R-:W-:Y:S01]  /*84f0*/  ULDC UR5, c[0x0][0x610] ;  /* 0x0001840000057ab9 */ /* 0x000fe20000000800 */
[----:B------:R-:W-:Y:S02]  /*8500*/  IMAD.MOV.U32 R6, RZ, RZ, R15 ;  /* 0x000000ffff067224 */ /* 0x000fe400078e000f */
[----:B------:R-:W-:-:S02]  /*8510*/  IMAD.MOV R5, RZ, RZ, -R4 ;  /* 0x000000ffff057224 */ /* 0x000fc400078e0a04 */
[----:B------:R-:W-:Y:S02]  /*8520*/  IMAD R4, R4, UR21, R23 ;  /* 0x0000001504047c24 */ /* 0x000fe4000f8e0217 */
[----:B0-----:R-:W-:Y:S02]  /*8530*/  @P0 IMAD R19, R21, R24, R14 ;  /* 0x0000001815130224 */ /* 0x001fe400078e020e */
[----:B------:R-:W-:Y:S01]  /*8540*/  IMAD R22, R5, UR4, R22 ;  /* 0x0000000405167c24 */ /* 0x000fe2000f8e0216 */
[----:B------:R-:W-:Y:S01]  /*8550*/  ULDC UR4, c[0x0][0x600] ;  /* 0x0001800000047ab9 */ /* 0x000fe20000000800 */
[----:B------:R-:W-:Y:S02]  /*8560*/  IMAD R20, R4, UR5, R19 ;  /* 0x0000000504147c24 */ /* 0x000fe4000f8e0213 */
[----:B------:R-:W-:Y:S02]  /*8570*/  IMAD R5, R22, UR4, R7 ;  /* 0x0000000416057c24 */ /* 0x000fe4000f8e0207 */
[----:B------:R-:W-:-:S03]  /*8580*/  IMAD.MOV.U32 R4, RZ, RZ, 0x1 ;  /* 0x00000001ff047424 */ /* 0x000fc600078e00ff */
[----:B------:R-:W-:Y:S02]  /*8590*/  SEL R19, R5, R20, !P0 ;  /* 0x0000001405137207 */ /* 0x000fe40004000000 */
[----:B------:R-:W-:-:S07]  /*85a0*/  SEL R20, R20, R5, !P0 ;  /* 0x0000000514147207 */ /* 0x000fce0004000000 */
.L_x_174:
[----:B------:R-:W-:Y:S05]  /*85b0*/  BSYNC B1 ;  /* 0x0000000000017941 */ /* 0x000fea0003800000 */
.L_x_173:
[----:B------:R-:W-:-:S13]  /*85c0*/  LOP3.LUT P0, RZ, R4, 0xff, RZ, 0xc0, !PT ;  /* 0x000000ff04ff7812 */ /* 0x000fda000780c0ff */
[----:B------:R-:W-:Y:S05]  /*85d0*/  @P0 BRA `(.L_x_177) ;  /* 0xfffffff000ac0947 */ /* 0x000fea000383ffff */
[----:B------:R-:W-:Y:S05]  /*85e0*/  BSYNC B0 ;  /* 0x0000000000007941 */ /* 0x000fea0003800000 */
.L_x_166:
[----:B------:R-:W-:-:S03]  /*85f0*/  UMOV UR4, 0xffffffff ;  /* 0xffffffff00047882 */ /* 0x000fc60000000000 */
[----:B------:R-:W-:Y:S05]  /*8600*/  BRA.DIV UR4, `(.L_x_178) ;  /* 0x0000000604147947 */ /* 0x000fea000b800000 */
[----:B------:R-:W-:-:S13]  /*8610*/  ELECT P6, URZ, PT ;  /* 0x00000000003f782f */ /* 0x000fda00038c0000 */
.L_x_192:
[----:B------:R-:W-:Y:S04]  /*8620*/  BSSY B0, `(.L_x_179) ;  /* 0x000002b000007945 */ /* 0x000fe80003800000 */
[----:B------:R-:W-:Y:S05]  /*8630*/  @!P6 BRA `(.L_x_180) ;  /* 0x0000000000a4e947 */ /* 0x000fea0003800000 */
[----:B------:R-:W-:-:S04]  /*8640*/  LOP3.LUT R18, R18, 0x2, RZ, 0xfc, !PT ;  /* 0x0000000212127812 */ /* 0x000fc800078efcff */
[----:B------:R-:W-:-:S13]  /*8650*/  ISETP.NE.AND P0, PT, R18, 0x3, PT ;  /* 0x000000031200780c */ /* 0x000fda0003f05270 */
[----:B------:R-:W-:Y:S05]  /*8660*/  @!P0 BRA `(.L_x_181) ;  /* 0x0000000000048947 */ /* 0x000fea0003800000 */
[----:B------:R-:W-:Y:S01]  /*8670*/  BPT.TRAP 0x1 ;  /* 0x000000040000795c */ /* 0x000fe20000300000 */
.L_x_181:
[----:B------:R-:W0:Y:S01]  /*8680*/  S2R R5, SR_CgaCtaId ;  /* 0x0000000000057919 */ /* 0x000e220000008800 */
[----:B------:R-:W-:Y:S02]  /*8690*/  MOV R0, 0x400 ;  /* 0x0000040000007802 */ /* 0x000fe40000000f00 */
[----:B------:R-:W-:Y:S02]  /*86a0*/  SHF.L.U32 R2, R3, 0x1f, RZ ;  /* 0x0000001f03027819 */ /* 0x000fe400000006ff */
[----:B0-----:R-:W-:-:S05]  /*86b0*/  LEA R5, R5, R0, 0x18 ;  /* 0x0000000005057211 */ /* 0x001fca00078ec0ff */
[----:B------:R-:W-:-:S04]  /*86c0*/  VIADD R5, R5, 0x20 ;  /* 0x0000002005057836 */ /* 0x000fc80000000000 */
[C---:B------:R-:W-:Y:S02]  /*86d0*/  IMAD R7, R8.reuse, 0x8, R5 ;  /* 0x0000000808077824 */ /* 0x040fe400078e0205 */
[----:B------:R-:W-:Y:S02]  /*86e0*/  VIADD R8, R8, 0x1 ;  /* 0x0000000108087836 */ /* 0x000fe40000000000 */
[----:B------:R-:W0:Y:S03]  /*86f0*/  SYNCS.PHASECHK.TRANS64.TRYWAIT P0, [R7+URZ], R2 ;  /* 0x00000002070075a7 */ /* 0x000e26000800017f */
[----:B------:R-:W-:-:S04]  /*8700*/  ISETP.NE.AND P1, PT, R8, 0x4, PT ;  /* 0x000000040800780c */ /* 0x000fc80003f25270 */
[----:B------:R-:W-:Y:S02]  /*8710*/  SEL R0, RZ, 0x1, P1 ;  /* 0x00000001ff007807 */ /* 0x000fe40000800000 */
[----:B------:R-:W-:Y:S02]  /*8720*/  SEL R8, R8, RZ, P1 ;  /* 0x000000ff08087207 */ /* 0x000fe40000800000 */
[----:B------:R-:W-:-:S03]  /*8730*/  LOP3.LUT R9, R3, R0, RZ, 0x3c, !PT ;  /* 0x0000000003097212 */ /* 0x000fc600078e3cff */
[----:B------:R-:W-:Y:S01]  /*8740*/  IMAD R6, R8, 0x8, R5 ;  /* 0x0000000808067824 */ /* 0x000fe200078e0205 */
[----:B------:R-:W-:Y:S01]  /*8750*/  SHF.L.U32 R3, R9, 0x1f, RZ ;  /* 0x0000001f09037819 */ /* 0x000fe200000006ff */
[----:B0-----:R-:W-:Y:S06]  /*8760*/  @!P0 BRA `(.L_x_182) ;  /* 0x0000000000dc8947 */ /* 0x001fec0003800000 */
.L_x_193:
[----:B------:R-:W1:Y:S01]  /*8770*/  SYNCS.PHASECHK.TRANS64.TRYWAIT P0, [R6+URZ], R3 ;  /* 0x00000003060075a7 */ /* 0x000e62000800017f */
[----:B------:R-:W-:-:S05]  /*8780*/  VIADD R0, R8, 0x1 ;  /* 0x0000000108007836 */ /* 0x000fca0000000000 */
[----:B------:R-:W-:-:S04]  /*8790*/  ISETP.NE.AND P1, PT, R0, 0x4, PT ;  /* 0x000000040000780c */ /* 0x000fc80003f25270 */
[----:B0-----:R-:W-:Y:S02]  /*87a0*/  SEL R2, RZ, 0x1, P1 ;  /* 0x00000001ff027807 */ /* 0x001fe40000800000 */
[----:B------:R-:W-:Y:S02]  /*87b0*/  SEL R0, R0, RZ, P1 ;  /* 0x000000ff00007207 */ /* 0x000fe40000800000 */
[----:B------:R-:W-:-:S03]  /*87c0*/  LOP3.LUT R9, R9, R2, RZ, 0x3c, !PT ;  /* 0x0000000209097212 */ /* 0x000fc600078e3cff */
[----:B------:R-:W-:Y:S01]  /*87d0*/  IMAD R7, R0, 0x8, R5 ;  /* 0x0000000800077824 */ /* 0x000fe200078e0205 */
[----:B------:R-:W-:Y:S01]  /*87e0*/  SHF.L.U32 R4, R9, 0x1f, RZ ;  /* 0x0000001f09047819 */ /* 0x000fe200000006ff */
[----:B-1----:R-:W-:Y:S06]  /*87f0*/  @!P0 BRA `(.L_x_183) ;  /* 0x0000000000cc8947 */ /* 0x002fec0003800000 */
.L_x_194:
[----:B------:R-:W1:Y:S01]  /*8800*/  SYNCS.PHASECHK.TRANS64.TRYWAIT P0, [R7+URZ], R4 ;  /* 0x00000004070075a7 */ /* 0x000e62000800017f */
[----:B------:R-:W-:-:S05]  /*8810*/  VIADD R0, R0, 0x1 ;  /* 0x0000000100007836 */ /* 0x000fca0000000000 */
[----:B------:R-:W-:-:S04]  /*8820*/  ISETP.NE.AND P1, PT, R0, 0x4, PT ;  /* 0x000000040000780c */ /* 0x000fc80003f25270 */
[----:B------:R-:W-:Y:S02]  /*8830*/  SEL R2, RZ, 0x1, P1 ;  /* 0x00000001ff027807 */ /* 0x000fe40000800000 */
[----:B------:R-:W-:Y:S02]  /*8840*/  SEL R0, R0, RZ, P1 ;  /* 0x000000ff00007207 */ /* 0x000fe40000800000 */
[----:B------:R-:W-:Y:S01]  /*8850*/  LOP3.LUT R2, R9, R2, RZ, 0x3c, !PT ;  /* 0x0000000209027212 */ /* 0x000fe200078e3cff */
[----:B-1----:R-:W-:Y:S06]  /*8860*/  @!P0 BRA `(.L_x_184) ;  /* 0x0000000000c48947 */ /* 0x002fec0003800000 */
.L_x_195:
[----:B------:R-:W-:Y:S01]  /*8870*/  IMAD R5, R0, 0x8, R5 ;  /* 0x0000000800057824 */ /* 0x000fe200078e0205 */
[----:B------:R-:W-:-:S07]  /*8880*/  SHF.L.U32 R0, R2, 0x1f, RZ ;  /* 0x0000001f02007819 */ /* 0x000fce00000006ff */
.L_x_185:
[----:B--2---:R2:W3:Y:S02]  /*8890*/  SYNCS.PHASECHK.TRANS64.TRYWAIT P0, [R5+URZ], R0 ;  /* 0x00000000050075a7 */ /* 0x0044e4000800017f */
[----:B---3--:R-:W-:Y:S05]  /*88a0*/  @!P0 NANOSLEEP.SYNCS 0x989680 ;  /* 0x009896800000895d */ /* 0x008fea0003900000 */
[----:B------:R-:W3:Y:S02]  /*88b0*/  @!P0 SYNCS.PHASECHK.TRANS64 P0, [R5+URZ], R0 ;  /* 0x00000000050085a7 */ /* 0x000ee4000800007f */
[----:B---3--:R-:W-:Y:S05]  /*88c0*/  @!P0 BRA `(.L_x_185) ;  /* 0xfffffffc00f08947 */ /* 0x008fea000383ffff */
.L_x_180:
[----:B------:R-:W-:Y:S05]  /*88d0*/  BSYNC B0 ;  /* 0x0000000000007941 */ /* 0x000fea0003800000 */
.L_x_179:
[----:B------:R-:W-:Y:S05]  /*88e0*/  EXIT ;  /* 0x000000000000794d */ /* 0x000fea0003800000 */
.L_x_21:
[----:B-1----:R1:W2:Y:S02]  /*88f0*/  SYNCS.PHASECHK.TRANS64.TRYWAIT P1, [R3+URZ], R0 ;  /* 0x00000000030075a7 */ /* 0x0022a4000802017f */
[----:B--2---:R-:W-:Y:S05]  /*8900*/  @!P1 NANOSLEEP.SYNCS 0x989680 ;  /* 0x009896800000995d */ /* 0x004fea0003900000 */
[----:B------:R-:W2:Y:S02]  /*8910*/  @!P1 SYNCS.PHASECHK.TRANS64 P1, [R3+URZ], R0 ;  /* 0x00000000030095a7 */ /* 0x000ea4000802007f */
[----:B--2---:R-:W-:Y:S05]  /*8920*/  @!P1 BRA `(.L_x_21) ;  /* 0xfffffffc00f09947 */ /* 0x004fea000383ffff */
[----:B------:R-:W-:Y:S05]  /*8930*/  BRA `(.L_x_20) ;  /* 0xffffff8c00807947 */ /* 0x000fea000383ffff */
.L_x_26:
[----:B-1----:R1:W2:Y:S02]  /*8940*/  SYNCS.PHASECHK.TRANS64.TRYWAIT P1, [R5+URZ], R4 ;  /* 0x00000004050075a7 */ /* 0x0022a4000802017f */
[----:B--2---:R-:W-:Y:S05]  /*8950*/  @!P1 NANOSLEEP.SYNCS 0x989680 ;  /* 0x009896800000995d */ /* 0x004fea0003900000 */
[----:B------:R-:W2:Y:S02]  /*8960*/  @!P1 SYNCS.PHASECHK.TRANS64 P1, [R5+URZ], R4 ;  /* 0x00000004050095a7 */ /* 0x000ea4000802007f */
[----:B--2---:R-:W-:Y:S05]  /*8970*/  @!P1 BRA `(.L_x_26) ;  /* 0xfffffffc00f09947 */ /* 0x004fea000383ffff */
[----:B------:R-:W-:Y:S05]  /*8980*/  BRA `(.L_x_25) ;  /* 0xffffff9400a87947 */ /* 0x000fea000383ffff */
.L_x_167:
[----:B------:R-:W-:Y:S01]  /*8990*/  BSSY B1, `(.L_x_186) ;  /* 0x0000006000017945 */ /* 0x000fe20003800000 */
[----:B------:R-:W-:-:S07]  /*89a0*/  IMAD.MOV.U32 R15, RZ, RZ, -0x1 ;  /* 0xffffffffff0f7424 */ /* 0x000fce00078e00ff */
[----:B------:R-:W-:Y:S05]  /*89b0*/  WARPSYNC.COLLECTIVE R15, `(.L_x_187) ;  /* 0x000000000f0c7348 */ /* 0x000fea0003c00000 */
[----:B------:R-:W-:Y:S02]  /*89c0*/  ELECT P6, UR62, PT ;  /* 0x00000000003e782f */ /* 0x000fe400038c0000 */
[----:B------:R-:W-:Y:S01]  /*89d0*/  MOV R14, UR62 ;  /* 0x0000003e000e7c02 */ /* 0x000fe20008000f00 */
[----:B------:R-:W-:Y:S10]  /*89e0*/  ENDCOLLECTIVE ;  /* 0x000000000000791b */ /* 0x000ff40003800000 */
.L_x_187:
[----:B------:R-:W-:Y:S05]  /*89f0*/  BSYNC B1 ;  /* 0x0000000000017941 */ /* 0x000fea0003800000 */
.L_x_186:
[----:B------:R-:W-:Y:S05]  /*8a00*/  BRA `(.L_x_188) ;  /* 0xffffffec00ac7947 */ /* 0x000fea000383ffff */
.L_x_170:
[----:B0-----:R0:W1:Y:S02]  /*8a10*/  SYNCS.PHASECHK.TRANS64.TRYWAIT P0, [R20+URZ+0x20], R7 ;  /* 0x00002007140075a7 */ /* 0x001064000800017f */
[----:B-1----:R-:W-:Y:S05]  /*8a20*/  @!P0 NANOSLEEP.SYNCS 0x989680 ;  /* 0x009896800000895d */ /* 0x002fea0003900000 */
[----:B------:R-:W1:Y:S02]  /*8a30*/  @!P0 SYNCS.PHASECHK.TRANS64 P0, [R20+URZ+0x20], R7 ;  /* 0x00002007140085a7 */ /* 0x000e64000800007f */
[----:B-1----:R-:W-:Y:S05]  /*8a40*/  @!P0 BRA `(.L_x_170) ;  /* 0xfffffffc00f08947 */ /* 0x002fea000383ffff */
[----:B------:R-:W-:Y:S05]  /*8a50*/  BRA `(.L_x_189) ;  /* 0xffffffec00ec7947 */ /* 0x000fea000383ffff */
.L_x_178:
[----:B------:R-:W-:Y:S01]  /*8a60*/  BSSY B0, `(.L_x_190) ;  /* 0x0000006000007945 */ /* 0x000fe20003800000 */
[----:B------:R-:W-:-:S07]  /*8a70*/  IMAD.MOV.U32 R15, RZ, RZ, -0x1 ;  /* 0xffffffffff0f7424 */ /* 0x000fce00078e00ff */
[----:B------:R-:W-:Y:S05]  /*8a80*/  WARPSYNC.COLLECTIVE R15, `(.L_x_191) ;  /* 0x000000000f0c7348 */ /* 0x000fea0003c00000 */
[----:B------:R-:W-:Y:S02]  /*8a90*/  ELECT P6, UR62, PT ;  /* 0x00000000003e782f */ /* 0x000fe400038c0000 */
[----:B------:R-:W-:Y:S01]  /*8aa0*/  MOV R14, UR62 ;  /* 0x0000003e000e7c02 */ /* 0x000fe20008000f00 */
[----:B------:R-:W-:Y:S10]  /*8ab0*/  ENDCOLLECTIVE ;  /* 0x000000000000791b */ /* 0x000ff40003800000 */
.L_x_191:
[----:B------:R-:W-:Y:S05]  /*8ac0*/  BSYNC B0 ;  /* 0x0000000000007941 */ /* 0x000fea0003800000 */
.L_x_190:
[----:B------:R-:W-:Y:S05]  /*8ad0*/  BRA `(.L_x_192) ;  /* 0xfffffff800d07947 */ /* 0x000fea000383ffff */
.L_x_182:
[----:B0-----:R0:W1:Y:S02]  /*8ae0*/  SYNCS.PHASECHK.TRANS64.TRYWAIT P0, [R7+URZ], R2 ;  /* 0x00000002070075a7 */ /* 0x001064000800017f */
[----:B-1----:R-:W-:Y:S05]  /*8af0*/  @!P0 NANOSLEEP.SYNCS 0x989680 ;  /* 0x009896800000895d */ /* 0x002fea0003900000 */
[----:B------:R-:W1:Y:S02]  /*8b00*/  @!P0 SYNCS.PHASECHK.TRANS64 P0, [R7+URZ], R2 ;  /* 0x00000002070085a7 */ /* 0x000e64000800007f */
[----:B-1----:R-:W-:Y:S05]  /*8b10*/  @!P0 BRA `(.L_x_182) ;  /* 0xfffffffc00f08947 */ /* 0x002fea000383ffff */
[----:B------:R-:W-:Y:S05]  /*8b20*/  BRA `(.L_x_193) ;  /* 0xfffffffc00107947 */ /* 0x000fea000383ffff */
.L_x_183:
[----:B0-----:R0:W1:Y:S02]  /*8b30*/  SYNCS.PHASECHK.TRANS64.TRYWAIT P0, [R6+URZ], R3 ;  /* 0x00000003060075a7 */ /* 0x001064000800017f */
[----:B-1----:R-:W-:Y:S05]  /*8b40*/  @!P0 NANOSLEEP.SYNCS 0x989680 ;  /* 0x009896800000895d */ /* 0x002fea0003900000 */
[----:B------:R-:W1:Y:S02]  /*8b50*/  @!P0 SYNCS.PHASECHK.TRANS64 P0, [R6+URZ], R3 ;  /* 0x00000003060085a7 */ /* 0x000e64000800007f */
[----:B-1----:R-:W-:Y:S05]  /*8b60*/  @!P0 BRA `(.L_x_183) ;  /* 0xfffffffc00f08947 */ /* 0x002fea000383ffff */
[----:B------:R-:W-:Y:S05]  /*8b70*/  BRA `(.L_x_194) ;  /* 0xfffffffc00207947 */ /* 0x000fea000383ffff */
.L_x_184:
[----:B-1----:R1:W2:Y:S02]  /*8b80*/  SYNCS.PHASECHK.TRANS64.TRYWAIT P0, [R7+URZ], R4 ;  /* 0x00000004070075a7 */ /* 0x0022a4000800017f */
[----:B--2---:R-:W-:Y:S05]  /*8b90*/  @!P0 NANOSLEEP.SYNCS 0x989680 ;  /* 0x009896800000895d */ /* 0x004fea0003900000 */
[----:B------:R-:W2:Y:S02]  /*8ba0*/  @!P0 SYNCS.PHASECHK.TRANS64 P0, [R7+URZ], R4 ;  /* 0x00000004070085a7 */ /* 0x000ea4000800007f */
[----:B--2---:R-:W-:Y:S05]  /*8bb0*/  @!P0 BRA `(.L_x_184) ;  /* 0xfffffffc00f08947 */ /* 0x004fea000383ffff */
[----:B------:R-:W-:Y:S05]  /*8bc0*/  BRA `(.L_x_195) ;  /* 0xfffffffc00287947 */ /* 0x000fea000383ffff */
.L_x_196:
[----:B------:R-:W-:-:S00]  /*8bd0*/  BRA `(.L_x_196) ;  /* 0xfffffffc00fc7947 */ /* 0x000fc0000383ffff */
[----:B------:R-:W-:-:S00]  /*8be0*/  NOP ;  /* 0x0000000000007918 */ /* 0x000fc00000000000 */
        /* <DEDUP_REMOVED lines=9> */
.L_x_197:


//--------------------- .nv.global.init           --------------------------
	.section	.nv.global.init,"aw",@progbits
.nv.global.init:
	.type		$str$22,@object
	.size		$str$22,($str$23 - $str$22)
$str$22:
        /*0000*/ 	.byte	0x6b, 0x5f, 0x74, 0x69, 0x6c, 0x65, 0x5f, 0x63, 0x6f, 0x75, 0x6e, 0x74, 0x20, 0x3e, 0x3d, 0x20
        /*0010*/ 	.byte	0x31, 0x00
	.type		$str$23,@object
	.size		$str$23,(__unnamed_1 - $str$23)
$str$23:
        /*0012*/ 	.byte	0x2f, 0x74, 0x6d, 0x70, 0x2f, 0x63, 0x75, 0x74, 0x6c, 0x61, 0x73, 0x73, 0x5f, 0x73, 0x77, 0x65
        /*0022*/ 	.byte	0x65, 0x70, 0x5f, 0x73, 0x72, 0x63, 0x2f, 0x69, 0x6e, 0x63, 0x6c, 0x75, 0x64, 0x65, 0x2f, 0x63
        /*0032*/ 	.byte	0x75, 0x74, 0x6c, 0x61, 0x73, 0x73, 0x2f, 0x67, 0x65, 0x6d, 0x6d, 0x2f, 0x63, 0x6f, 0x6c, 0x6c
        /*0042*/ 	.byte	0x65, 0x63, 0x74, 0x69, 0x76, 0x65, 0x2f, 0x73, 0x6d, 0x39, 0x30, 0x5f, 0x6d, 0x6d, 0x61, 0x5f
        /*0052*/ 	.byte	0x74, 0x6d, 0x61, 0x5f, 0x67, 0x6d, 0x6d, 0x61, 0x5f, 0x73, 0x73, 0x5f, 0x77, 0x61, 0x72, 0x70
        /*0062*/ 	.byte	0x73, 0x70, 0x65, 0x63, 0x69, 0x61, 0x6c, 0x69, 0x7a, 0x65, 0x64, 0x2e, 0x68, 0x70, 0x70, 0x00
	.type		__unnamed_1,@object
	.size		__unnamed_1,(.L_0 - __unnamed_1)
__unnamed_1:
        /*0072*/ 	.byte	0x76, 0x6f, 0x69, 0x64, 0x20, 0x63, 0x75, 0x74, 0x6c, 0x61, 0x73, 0x73, 0x3a, 0x3a, 0x67, 0x65
        /* <DEDUP_REMOVED lines=177> */
        /*0b92*/ 	.byte	0x69, 0x64, 0x65, 0x6e, 0x74, 0x69, 0x74, 0x79, 0x5d, 0x00
.L_0:


//--------------------- .nv.shared._ZN7cutlass13device_kernelINS_4gemm6kernel13GemmUniversalIN4cute5tupleIJiiiiEEENS1_10collective13CollectiveMmaINS1_34MainloopSm90TmaGmmaWarpSpecializedILi4ENS5_IJNS4_1CILi1EEENSA_ILi2EEESB_EEENS1_35KernelTmaWarpSpecializedCooperativeEEENS5_IJNSA_ILi128EEESG_SG_EEENS_10tfloat32_tENS5_IJlSB_lEEESI_SJ_NS4_8TiledMMAINS4_8MMA_AtomIJNS4_4SM904GMMA30MMA_64x128x8_F32TF32TF32_SS_TNILNSN_7ScaleInE1ELSP_1EEEEEENS4_6LayoutINS5_IJSC_SB_SB_EEENS5_IJSB_NSA_ILi0EEESU_EEEEENS5_IJNS4_10UnderscoreESX_SX_EEEEENS4_23SM90_TMA_LOAD_MULTICASTENS4_14ComposedLayoutINS4_7SwizzleILi3ELi4ELi3EEENS4_18smem_ptr_flag_bitsILi32EEENSS_INS5_IJNSA_ILi8EEENSA_ILi32EEEEEENS5_IJS17_SB_EEEEEEEvNS4_8identityENS4_13SM90_TMA_LOADES1B_vS1C_EENS_8epilogue10collective6detail29Sm90TmaWarpSpecializedAdapterINS1G_15DefaultEpilogueISI_SJ_SJ_NS1F_6thread17LinearCombinationISI_Li1EffLNS1K_9ScaleType4KindE0ELNS_15FloatRoundStyleE2ESI_EENS1_15EpilogueDefaultEEEEEvvEEEEvNT_6ParamsE --------------------------
	.section	.nv.shared._ZN7cutlass13device_kernelINS_4gemm6kernel13GemmUniversalIN4cute5tupleIJiiiiEEENS1_10collective13CollectiveMmaINS1_34MainloopSm90TmaGmmaWarpSpecializedILi4ENS5_IJNS4_1CILi1EEENSA_ILi2EEESB_EEENS1_35KernelTmaWarpSpecializedCooperativeEEENS5_IJNSA_ILi128EEESG_SG_EEENS_10tfloat32_tENS5_IJlSB_lEEESI_SJ_NS4_8TiledMMAINS4_8MMA_AtomIJNS4_4SM904GMMA30MMA_64x128x8_F32TF32TF32_SS_TNILNSN_7ScaleInE1ELSP_1EEEEEENS4_6LayoutINS5_IJSC_SB_SB_EEENS5_IJSB_NSA_ILi0EEESU_EEEEENS5_IJNS4_10UnderscoreESX_SX_EEEEENS4_23SM90_TMA_LOAD_MULTICASTENS4_14ComposedLayoutINS4_7SwizzleILi3ELi4ELi3EEENS4_18smem_ptr_flag_bitsILi32EEENSS_INS5_IJNSA_ILi8EEENSA_ILi32EEEEEENS5_IJS17_SB_EEEEEEEvNS4_8identityENS4_13SM90_TMA_LOADES1B_vS1C_EENS_8epilogue10collective6detail29Sm90TmaWarpSpecializedAdapterINS1G_15DefaultEpilogueISI_SJ_SJ_NS1F_6thread17LinearCombinationISI_Li1EffLNS1K_9ScaleType4KindE0ELNS_15FloatRoundStyleE2ESI_EENS1_15EpilogueDefaultEEEEEvvEEEEvNT_6ParamsE,"aw",@nobits
	.sectionflags	@""
	.align	16
	.zero		1024


//--------------------- .nv.shared.reserved.0     --------------------------
	.section	.nv.shared.reserved.0,"aw",@nobits
	.weak		__nv_reservedSMEM_offset_0_alias
	.size		__nv_reservedSMEM_offset_0_alias, 0, 0
	.other		__nv_reservedSMEM_offset_0_alias,@"STO_CUDA_RESERVED_SHARED STV_DEFAULT"
__nv_reservedSMEM_offset_0_alias:
	.zero		0


//--------------------- .nv.global                --------------------------
	.section	.nv.global,"aw",@nobits
.nv.global:
	.type		_ZN39_INTERNAL_efbe3706_4_k_cu_fcbfee4b_59504cute1_E,@object
	.size		_ZN39_INTERNAL_efbe3706_4_k_cu_fcbfee4b_59504cute1_E,(_ZN39_INTERNAL_efbe3706_4_k_cu_fcbfee4b_59504cuda3std3__45__cpo6cbeginE - _ZN39_INTERNAL_efbe3706_4_k_cu_fcbfee4b_59504cute1_E)
_ZN39_INTERNAL_efbe3706_4_k_cu_fcbfee4b_59504cute1_E:
	.zero		1
	.type		_ZN39_INTERNAL_efbe3706_4_k_cu_fcbfee4b_59504cuda3std3__45__cpo6cbeginE,@object
	.size		_ZN39_INTERNAL_efbe3706_4_k_cu_fcbfee4b_59504cuda3std3__45__cpo6cbeginE,(_ZN39_INTERNAL_efbe3706_4_k_cu_fcbfee4b_59504cuda3std3__48in_placeE - _ZN39_INTERNAL_efbe3706_4_k_cu_fcbfee4b_59504cuda3std3__45__cpo6cbeginE)
_ZN39_INTERNAL_efbe3706_4_k_cu_fcbfee4b_59504cuda3std3__45__cpo6cbeginE:
	.zero		1
	.type		_ZN39_INTERNAL_efbe3706_4_k_cu_fcbfee4b_59504cuda3std3__48in_placeE,@object
	.size		_ZN39_INTERNAL_efbe3706_4_k_cu_fcbfee4b_59504cuda3std3__48in_placeE,(_ZN39_INTERNAL_efbe3706_4_k_cu_fcbfee4b_59504cuda3std6ranges3__45__cpo9iter_moveE - _ZN39_INTERNAL_efbe3706_4_k_cu_fcbfee4b_59504cuda3std3__48in_placeE)
_ZN39_INTERNAL_efbe3706_4_k_cu_fcbfee4b_59504cuda3std3__48in_placeE:
	.zero		1
	.type		_ZN39_INTERNAL_efbe3706_4_k_cu_fcbfee4b_59504cuda3std6ranges3__45__cpo9iter_moveE,@object
	.size		_ZN39_INTERNAL_efbe3706_4_k_cu_fcbfee4b_59504cuda3std6ranges3__45__cpo9iter_moveE,(_ZN39_INTERNAL_efbe3706_4_k_cu_fcbfee4b_59504cuda3std3__45__cpo5beginE - _ZN39_INTERNAL_efbe3706_4_k_cu_fcbfee4b_59504cuda3std6ranges3__45__cpo9iter_moveE)
_ZN39_INTERNAL_efbe3706_4_k_cu_fcbfee4b_59504cuda3std6ranges3__45__cpo9iter_moveE:
	.zero		1
	.type		_ZN39_INTERNAL_efbe3706_4_k_cu_fcbfee4b_59504cuda3std3__45__cpo5beginE,@object
	.size		_ZN39_INTERNAL_efbe3706_4_k_cu_fcbfee4b_59504cuda3std3__45__cpo5beginE,(_ZN39_INTERNAL_efbe3706_4_k_cu_fcbfee4b_59504cuda3std3__441_GLOBAL__N__efbe3706_4_k_cu_fcbfee4b_59506ignoreE - _ZN39_INTERNAL_efbe3706_4_k_cu_fcbfee4b_59504cuda3std3__45__cpo5beginE)
_ZN39_INTERNAL_efbe3706_4_k_cu_fcbfee4b_59504cuda3std3__45__cpo5beginE:
	.zero		1
	.type		_ZN39_INTERNAL_efbe3706_4_k_cu_fcbfee4b_59504cuda3std3__441_GLOBAL__N__efbe3706_4_k_cu_fcbfee4b_59506ignoreE,@object
	.size		_ZN39_INTERNAL_efbe3706_4_k_cu_fcbfee4b_59504cuda3std3__441_GLOBAL__N__efbe3706_4_k_cu_fcbfee4b_59506ignoreE,(_ZN39_INTERNAL_efbe3706_4_k_cu_fcbfee4b_59504cute7productE - _ZN39_INTERNAL_efbe3706_4_k_cu_fcbfee4b_59504cuda3std3__441_GLOBAL__N__efbe3706_4_k_cu_fcbfee4b_59506ignoreE)
_ZN39_INTERNAL_efbe3706_4_k_cu_fcbfee4b_59504cuda3std3__441_GLOBAL__N__efbe3706_4_k_cu_fcbfee4b_59506ignoreE:
	.zero		1
	.type		_ZN39_INTERNAL_efbe3706_4_k_cu_fcbfee4b_59504cute7productE,@object
	.size		_ZN39_INTERNAL_efbe3706_4_k_cu_fcbfee4b_59504cute7productE,(_ZN39_INTERNAL_efbe3706_4_k_cu_fcbfee4b_59504cuda3std3__45__cpo3endE - _ZN39_INTERNAL_efbe3706_4_k_cu_fcbfee4b_59504cute7productE)
_ZN39_INTERNAL_efbe3706_4_k_cu_fcbfee4b_59504cute7productE:
	.zero		1
	.type		_ZN39_INTERNAL_efbe3706_4_k_cu_fcbfee4b_59504cuda3std3__45__cpo3endE,@object
	.size		_ZN39_INTERNAL_efbe3706_4_k_cu_fcbfee4b_59504cuda3std3__45__cpo3endE,(_ZN39_INTERNAL_efbe3706_4_k_cu_fcbfee4b_59504cuda3std3__419piecewise_constructE - _ZN39_INTERNAL_efbe3706_4_k_cu_fcbfee4b_59504cuda3std3__45__cpo3endE)
_ZN39_INTERNAL_efbe3706_4_k_cu_fcbfee4b_59504cuda3std3__45__cpo3endE:
	.zero		1
	.type		_ZN39_INTERNAL_efbe3706_4_k_cu_fcbfee4b_59504cuda3std3__419piecewise_constructE,@object
	.size		_ZN39_INTERNAL_efbe3706_4_k_cu_fcbfee4b_59504cuda3std3__419piecewise_constructE,(_ZN39_INTERNAL_efbe3706_4_k_cu_fcbfee4b_59504cuda3std3__45__cpo4cendE - _ZN39_INTERNAL_efbe3706_4_k_cu_fcbfee4b_59504cuda3std3__419piecewise_constructE)
_ZN39_INTERNAL_efbe3706_4_k_cu_fcbfee4b_59504cuda3std3__419piecewise_constructE:
	.zero		1
	.type		_ZN39_INTERNAL_efbe3706_4_k_cu_fcbfee4b_59504cuda3std3__45__cpo4cendE,@object
	.size		_ZN39_INTERNAL_efbe3706_4_k_cu_fcbfee4b_59504cuda3std3__45__cpo4cendE,(_ZN39_INTERNAL_efbe3706_4_k_cu_fcbfee4b_59504cuda3std6ranges3__45__cpo4swapE - _ZN39_INTERNAL_efbe3706_4_k_cu_fcbfee4b_59504cuda3std3__45__cpo4cendE)
_ZN39_INTERNAL_efbe3706_4_k_cu_fcbfee4b_59504cuda3std3__45__cpo4cendE:
	.zero		1
	.type		_ZN39_INTERNAL_efbe3706_4_k_cu_fcbfee4b_59504cuda3std6ranges3__45__cpo4swapE,@object
	.size		_ZN39_INTERNAL_efbe3706_4_k_cu_fcbfee4b_59504cuda3std6ranges3__45__cpo4swapE,(.L_8 - _ZN39_INTERNAL_efbe3706_4_k_cu_fcbfee4b_59504cuda3std6ranges3__45__cpo4swapE)
_ZN39_INTERNAL_efbe3706_4_k_cu_fcbfee4b_59504cuda3std6ranges3__45__cpo4swapE:
	.zero		1
.L_8:


//--------------------- .nv.constant0._ZN7cutlass13device_kernelINS_4gemm6kernel13GemmUniversalIN4cute5tupleIJiiiiEEENS1_10collective13CollectiveMmaINS1_34MainloopSm90TmaGmmaWarpSpecializedILi4ENS5_IJNS4_1CILi1EEENSA_ILi2EEESB_EEENS1_35KernelTmaWarpSpecializedCooperativeEEENS5_IJNSA_ILi128EEESG_SG_EEENS_10tfloat32_tENS5_IJlSB_lEEESI_SJ_NS4_8TiledMMAINS4_8MMA_AtomIJNS4_4SM904GMMA30MMA_64x128x8_F32TF32TF32_SS_TNILNSN_7ScaleInE1ELSP_1EEEEEENS4_6LayoutINS5_IJSC_SB_SB_EEENS5_IJSB_NSA_ILi0EEESU_EEEEENS5_IJNS4_10UnderscoreESX_SX_EEEEENS4_23SM90_TMA_LOAD_MULTICASTENS4_14ComposedLayoutINS4_7SwizzleILi3ELi4ELi3EEENS4_18smem_ptr_flag_bitsILi32EEENSS_INS5_IJNSA_ILi8EEENSA_ILi32EEEEEENS5_IJS17_SB_EEEEEEEvNS4_8identityENS4_13SM90_TMA_LOADES1B_vS1C_EENS_8epilogue10collective6detail29Sm90TmaWarpSpecializedAdapterINS1G_15DefaultEpilogueISI_SJ_SJ_NS1F_6thread17LinearCombinationISI_Li1EffLNS1K_9ScaleType4KindE0ELNS_15FloatRoundStyleE2ESI_EENS1_15EpilogueDefaultEEEEEvvEEEEvNT_6ParamsE --------------------------
	.section	.nv.constant0._ZN7cutlass13device_kernelINS_4gemm6kernel13GemmUniversalIN4cute5tupleIJiiiiEEENS1_10collective13CollectiveMmaINS1_34MainloopSm90TmaGmmaWarpSpecializedILi4ENS5_IJNS4_1CILi1EEENSA_ILi2EEESB_EEENS1_35KernelTmaWarpSpecializedCooperativeEEENS5_IJNSA_ILi128EEESG_SG_EEENS_10tfloat32_tENS5_IJlSB_lEEESI_SJ_NS4_8TiledMMAINS4_8MMA_AtomIJNS4_4SM904GMMA30MMA_64x128x8_F32TF32TF32_SS_TNILNSN_7ScaleInE1ELSP_1EEEEEENS4_6LayoutINS5_IJSC_SB_SB_EEENS5_IJSB_NSA_ILi0EEESU_EEEEENS5_IJNS4_10UnderscoreESX_SX_EEEEENS4_23SM90_TMA_LOAD_MULTICASTENS4_14ComposedLayoutINS4_7SwizzleILi3ELi4ELi3EEENS4_18smem_ptr_flag_bitsILi32EEENSS_INS5_IJNSA_ILi8EEENSA_ILi32EEEEEENS5_IJS17_SB_EEEEEEEvNS4_8identityENS4_13SM90_TMA_LOADES1B_vS1C_EENS_8epilogue10collective6detail29Sm90TmaWarpSpecializedAdapterINS1G_15DefaultEpilogueISI_SJ_SJ_NS1F_6thread17LinearCombinationISI_Li1EffLNS1K_9ScaleType4KindE0ELNS_15FloatRoundStyleE2ESI_EENS1_15EpilogueDefaultEEEEEvvEEEEvNT_6ParamsE,"a",@progbits
	.sectionflags	@""
	.align	4
.nv.constant0._ZN7cutlass13device_kernelINS_4gemm6kernel13GemmUniversalIN4cute5tupleIJiiiiEEENS1_10collective13CollectiveMmaINS1_34MainloopSm90TmaGmmaWarpSpecializedILi4ENS5_IJNS4_1CILi1EEENSA_ILi2EEESB_EEENS1_35KernelTmaWarpSpecializedCooperativeEEENS5_IJNSA_ILi128EEESG_SG_EEENS_10tfloat32_tENS5_IJlSB_lEEESI_SJ_NS4_8TiledMMAINS4_8MMA_AtomIJNS4_4SM904GMMA30MMA_64x128x8_F32TF32TF32_SS_TNILNSN_7ScaleInE1ELSP_1EEEEEENS4_6LayoutINS5_IJSC_SB_SB_EEENS5_IJSB_NSA_ILi0EEESU_EEEEENS5_IJNS4_10UnderscoreESX_SX_EEEEENS4_23SM90_TMA_LOAD_MULTICASTENS4_14ComposedLayoutINS4_7SwizzleILi3ELi4ELi3EEENS4_18smem_ptr_flag_bitsILi32EEENSS_INS5_IJNSA_ILi8EEENSA_ILi32EEEEEENS5_IJS17_SB_EEEEEEEvNS4_8identityENS4_13SM90_TMA_LOADES1B_vS1C_EENS_8epilogue10collective6detail29Sm90TmaWarpSpecializedAdapterINS1G_15DefaultEpilogueISI_SJ_SJ_NS1F_6thread17LinearCombinationISI_Li1EffLNS1K_9ScaleType4KindE0ELNS_15FloatRoundStyleE2ESI_EENS1_15EpilogueDefaultEEEEEvvEEEEvNT_6ParamsE:
	.zero		1664


//--------------------- SYMBOLS --------------------------

	.type		.nv.reservedSmem.offset0,@object
	.size		.nv.reservedSmem.offset0,0x4
	.type		__assertfail,@function
